	.target	sm_80

	.elftype	@"ET_EXEC"


//--------------------- .note.nv.tkinfo           --------------------------
	.section	.note.nv.tkinfo,"",@"SHT_NOTE"
	.sectionflags	@"SHF_NOTE_NV_TKINFO"
	.tkinfo
        /*0018*/ 	.word	0x00000002
        /*0030*/ 	.string	""
        /*0030*/ 	.string	"ptxas"
        /*0030*/ 	.string	"Cuda compilation tools, release 13.0, V13.0.88"
        /*0030*/ 	.string	"Build cuda_13.0.r13.0/compiler.36424714_0"
        /*0030*/ 	.string	"-v  -suppress-debug-info  -lineinfo  -arch sm_80 "



//--------------------- .note.nv.cuinfo           --------------------------
	.section	.note.nv.cuinfo,"",@"SHT_NOTE"
	.sectionflags	@"SHF_NOTE_NV_CUINFO"
        /*0018*/ 	.short	0x0002
        /*001a*/ 	.short	0x0050
        /*001c*/ 	.short	0x0082
	.zero		2


//--------------------- .nv.info                  --------------------------
	.section	.nv.info,"",@"SHT_CUDA_INFO"
	.align	4


	//----- nvinfo : EIATTR_REGCOUNT
	.align		4
        /*0000*/ 	.byte	0x04, 0x2f
        /*0002*/ 	.short	(.L_2 - .L_1)
	.align		4
.L_1:
        /*0004*/ 	.word	index@(attn_fwd)
        /*0008*/ 	.word	0x00000037


	//----- nvinfo : EIATTR_FRAME_SIZE
	.align		4
.L_2:
        /*000c*/ 	.byte	0x04, 0x11
        /*000e*/ 	.short	(.L_4 - .L_3)
	.align		4
.L_3:
        /*0010*/ 	.word	index@(attn_fwd)
        /*0014*/ 	.word	0x00000000


	//----- nvinfo : EIATTR_MIN_STACK_SIZE
	.align		4
.L_4:
        /*0018*/ 	.byte	0x04, 0x12
        /*001a*/ 	.short	(.L_6 - .L_5)
	.align		4
.L_5:
        /*001c*/ 	.word	index@(attn_fwd)
        /*0020*/ 	.word	0x00000000
.L_6:


//--------------------- .nv.info.attn_fwd         --------------------------
	.section	.nv.info.attn_fwd,"",@"SHT_CUDA_INFO"
	.sectionflags	@""
	.align	4


	//----- nvinfo : EIATTR_CUDA_API_VERSION
	.align		4
        /*0000*/ 	.byte	0x04, 0x37
        /*0002*/ 	.short	(.L_8 - .L_7)
.L_7:
        /*0004*/ 	.word	0x00000082


	//----- nvinfo : EIATTR_SW2861232_WAR
	.align		4
.L_8:
        /*0008*/ 	.byte	0x01, 0x35
	.zero		2


	//----- nvinfo : EIATTR_PARAM_CBANK
	.align		4
        /*000c*/ 	.byte	0x04, 0x0a
        /*000e*/ 	.short	(.L_10 - .L_9)
	.align		4
.L_9:
        /*0010*/ 	.word	index@(.nv.constant0.attn_fwd)
        /*0014*/ 	.short	0x0160
        /*0016*/ 	.short	0x0088


	//----- nvinfo : EIATTR_CBANK_PARAM_SIZE
	.align		4
.L_10:
        /*0018*/ 	.byte	0x03, 0x19
        /*001a*/ 	.short	0x0088


	//----- nvinfo : EIATTR_KPARAM_INFO
	.align		4
        /*001c*/ 	.byte	0x04, 0x17
        /*001e*/ 	.short	(.L_12 - .L_11)
.L_11:
        /*0020*/ 	.word	0x00000000
        /*0024*/ 	.short	0x0019
        /*0026*/ 	.short	0x0080
        /*0028*/ 	.byte	0x00, 0xf4, 0x21, 0x00


	//----- nvinfo : EIATTR_KPARAM_INFO
	.align		4
.L_12:
        /*002c*/ 	.byte	0x04, 0x17
        /*002e*/ 	.short	(.L_14 - .L_13)
.L_13:
        /*0030*/ 	.word	0x00000000
        /*0034*/ 	.short	0x0018
        /*0036*/ 	.short	0x0078
        /*0038*/ 	.byte	0x00, 0xf4, 0x21, 0x00


	//----- nvinfo : EIATTR_KPARAM_INFO
	.align		4
.L_14:
        /*003c*/ 	.byte	0x04, 0x17
        /*003e*/ 	.short	(.L_16 - .L_15)
.L_15:
        /*0040*/ 	.word	0x00000000
        /*0044*/ 	.short	0x0017
        /*0046*/ 	.short	0x0070
        /*0048*/ 	.byte	0x00, 0xf0, 0x11, 0x00


	//----- nvinfo : EIATTR_KPARAM_INFO
	.align		4
.L_16:
        /*004c*/ 	.byte	0x04, 0x17
        /*004e*/ 	.short	(.L_18 - .L_17)
.L_17:
        /*0050*/ 	.word	0x00000000
        /*0054*/ 	.short	0x0016
        /*0056*/ 	.short	0x006c
        /*0058*/ 	.byte	0x00, 0xf0, 0x11, 0x00


	//----- nvinfo : EIATTR_KPARAM_INFO
	.align		4
.L_18:
        /*005c*/ 	.byte	0x04, 0x17
        /*005e*/ 	.short	(.L_20 - .L_19)
.L_19:
        /*0060*/ 	.word	0x00000000
        /*0064*/ 	.short	0x0015
        /*0066*/ 	.short	0x0068
        /*0068*/ 	.byte	0x00, 0xf0, 0x11, 0x00


	//----- nvinfo : EIATTR_KPARAM_INFO
	.align		4
.L_20:
        /*006c*/ 	.byte	0x04, 0x17
        /*006e*/ 	.short	(.L_22 - .L_21)
.L_21:
        /*0070*/ 	.word	0x00000000
        /*0074*/ 	.short	0x0014
        /*0076*/ 	.short	0x0064
        /*0078*/ 	.byte	0x00, 0xf0, 0x11, 0x00


	//----- nvinfo : EIATTR_KPARAM_INFO
	.align		4
.L_22:
        /*007c*/ 	.byte	0x04, 0x17
        /*007e*/ 	.short	(.L_24 - .L_23)
.L_23:
        /*0080*/ 	.word	0x00000000
        /*0084*/ 	.short	0x0013
        /*0086*/ 	.short	0x0060
        /*0088*/ 	.byte	0x00, 0xf0, 0x11, 0x00


	//----- nvinfo : EIATTR_KPARAM_INFO
	.align		4
.L_24:
        /*008c*/ 	.byte	0x04, 0x17
        /*008e*/ 	.short	(.L_26 - .L_25)
.L_25:
        /*0090*/ 	.word	0x00000000
        /*0094*/ 	.short	0x0012
        /*0096*/ 	.short	0x005c
        /*0098*/ 	.byte	0x00, 0xf0, 0x11, 0x00


	//----- nvinfo : EIATTR_KPARAM_INFO
	.align		4
.L_26:
        /*009c*/ 	.byte	0x04, 0x17
        /*009e*/ 	.short	(.L_28 - .L_27)
.L_27:
        /*00a0*/ 	.word	0x00000000
        /*00a4*/ 	.short	0x0011
        /*00a6*/ 	.short	0x0058
        /*00a8*/ 	.byte	0x00, 0xf0, 0x11, 0x00


	//----- nvinfo : EIATTR_KPARAM_INFO
	.align		4
.L_28:
        /*00ac*/ 	.byte	0x04, 0x17
        /*00ae*/ 	.short	(.L_30 - .L_29)
.L_29:
        /*00b0*/ 	.word	0x00000000
        /*00b4*/ 	.short	0x0010
        /*00b6*/ 	.short	0x0054
        /*00b8*/ 	.byte	0x00, 0xf0, 0x11, 0x00


	//----- nvinfo : EIATTR_KPARAM_INFO
	.align		4
.L_30:
        /*00bc*/ 	.byte	0x04, 0x17
        /*00be*/ 	.short	(.L_32 - .L_31)
.L_31:
        /*00c0*/ 	.word	0x00000000
        /*00c4*/ 	.short	0x000f
        /*00c6*/ 	.short	0x0050
        /*00c8*/ 	.byte	0x00, 0xf0, 0x11, 0x00


	//----- nvinfo : EIATTR_KPARAM_INFO
	.align		4
.L_32:
        /*00cc*/ 	.byte	0x04, 0x17
        /*00ce*/ 	.short	(.L_34 - .L_33)
.L_33:
        /*00d0*/ 	.word	0x00000000
        /*00d4*/ 	.short	0x000e
        /*00d6*/ 	.short	0x004c
        /*00d8*/ 	.byte	0x00, 0xf0, 0x11, 0x00


	//----- nvinfo : EIATTR_KPARAM_INFO
	.align		4
.L_34:
        /*00dc*/ 	.byte	0x04, 0x17
        /*00de*/ 	.short	(.L_36 - .L_35)
.L_35:
        /*00e0*/ 	.word	0x00000000
        /*00e4*/ 	.short	0x000d
        /*00e6*/ 	.short	0x0048
        /*00e8*/ 	.byte	0x00, 0xf0, 0x11, 0x00


	//----- nvinfo : EIATTR_KPARAM_INFO
	.align		4
.L_36:
        /*00ec*/ 	.byte	0x04, 0x17
        /*00ee*/ 	.short	(.L_38 - .L_37)
.L_37:
        /*00f0*/ 	.word	0x00000000
        /*00f4*/ 	.short	0x000c
        /*00f6*/ 	.short	0x0044
        /*00f8*/ 	.byte	0x00, 0xf0, 0x11, 0x00


	//----- nvinfo : EIATTR_KPARAM_INFO
	.align		4
.L_38:
        /*00fc*/ 	.byte	0x04, 0x17
        /*00fe*/ 	.short	(.L_40 - .L_39)
.L_39:
        /*0100*/ 	.word	0x00000000
        /*0104*/ 	.short	0x000b
        /*0106*/ 	.short	0x0040
        /*0108*/ 	.byte	0x00, 0xf0, 0x11, 0x00


	//----- nvinfo : EIATTR_KPARAM_INFO
	.align		4
.L_40:
        /*010c*/ 	.byte	0x04, 0x17
        /*010e*/ 	.short	(.L_42 - .L_41)
.L_41:
        /*0110*/ 	.word	0x00000000
        /*0114*/ 	.short	0x000a
        /*0116*/ 	.short	0x003c
        /*0118*/ 	.byte	0x00, 0xf0, 0x11, 0x00


	//----- nvinfo : EIATTR_KPARAM_INFO
	.align		4
.L_42:
        /*011c*/ 	.byte	0x04, 0x17
        /*011e*/ 	.short	(.L_44 - .L_43)
.L_43:
        /*0120*/ 	.word	0x00000000
        /*0124*/ 	.short	0x0009
        /*0126*/ 	.short	0x0038
        /*0128*/ 	.byte	0x00, 0xf0, 0x11, 0x00


	//----- nvinfo : EIATTR_KPARAM_INFO
	.align		4
.L_44:
        /*012c*/ 	.byte	0x04, 0x17
        /*012e*/ 	.short	(.L_46 - .L_45)
.L_45:
        /*0130*/ 	.word	0x00000000
        /*0134*/ 	.short	0x0008
        /*0136*/ 	.short	0x0034
        /*0138*/ 	.byte	0x00, 0xf0, 0x11, 0x00


	//----- nvinfo : EIATTR_KPARAM_INFO
	.align		4
.L_46:
        /*013c*/ 	.byte	0x04, 0x17
        /*013e*/ 	.short	(.L_48 - .L_47)
.L_47:
        /*0140*/ 	.word	0x00000000
        /*0144*/ 	.short	0x0007
        /*0146*/ 	.short	0x0030
        /*0148*/ 	.byte	0x00, 0xf0, 0x11, 0x00


	//----- nvinfo : EIATTR_KPARAM_INFO
	.align		4
.L_48:
        /*014c*/ 	.byte	0x04, 0x17
        /*014e*/ 	.short	(.L_50 - .L_49)
.L_49:
        /*0150*/ 	.word	0x00000000
        /*0154*/ 	.short	0x0006
        /*0156*/ 	.short	0x002c
        /*0158*/ 	.byte	0x00, 0xf0, 0x11, 0x00


	//----- nvinfo : EIATTR_KPARAM_INFO
	.align		4
.L_50:
        /*015c*/ 	.byte	0x04, 0x17
        /*015e*/ 	.short	(.L_52 - .L_51)
.L_51:
        /*0160*/ 	.word	0x00000000
        /*0164*/ 	.short	0x0005
        /*0166*/ 	.short	0x0028
        /*0168*/ 	.byte	0x00, 0xf0, 0x11, 0x00


	//----- nvinfo : EIATTR_KPARAM_INFO
	.align		4
.L_52:
        /*016c*/ 	.byte	0x04, 0x17
        /*016e*/ 	.short	(.L_54 - .L_53)
.L_53:
        /*0170*/ 	.word	0x00000000
        /*0174*/ 	.short	0x0004
        /*0176*/ 	.short	0x0020
        /*0178*/ 	.byte	0x00, 0xf4, 0x21, 0x00


	//----- nvinfo : EIATTR_KPARAM_INFO
	.align		4
.L_54:
        /*017c*/ 	.byte	0x04, 0x17
        /*017e*/ 	.short	(.L_56 - .L_55)
.L_55:
        /*0180*/ 	.word	0x00000000
        /*0184*/ 	.short	0x0003
        /*0186*/ 	.short	0x0018
        /*0188*/ 	.byte	0x00, 0xf4, 0x21, 0x00


	//----- nvinfo : EIATTR_KPARAM_INFO
	.align		4
.L_56:
        /*018c*/ 	.byte	0x04, 0x17
        /*018e*/ 	.short	(.L_58 - .L_57)
.L_57:
        /*0190*/ 	.word	0x00000000
        /*0194*/ 	.short	0x0002
        /*0196*/ 	.short	0x0010
        /*0198*/ 	.byte	0x00, 0xf4, 0x21, 0x00


	//----- nvinfo : EIATTR_KPARAM_INFO
	.align		4
.L_58:
        /*019c*/ 	.byte	0x04, 0x17
        /*019e*/ 	.short	(.L_60 - .L_59)
.L_59:
        /*01a0*/ 	.word	0x00000000
        /*01a4*/ 	.short	0x0001
        /*01a6*/ 	.short	0x0008
        /*01a8*/ 	.byte	0x00, 0xf4, 0x21, 0x00


	//----- nvinfo : EIATTR_KPARAM_INFO
	.align		4
.L_60:
        /*01ac*/ 	.byte	0x04, 0x17
        /*01ae*/ 	.short	(.L_62 - .L_61)
.L_61:
        /*01b0*/ 	.word	0x00000000
        /*01b4*/ 	.short	0x0000
        /*01b6*/ 	.short	0x0000
        /*01b8*/ 	.byte	0x00, 0xf4, 0x21, 0x00


	//----- nvinfo : EIATTR_MAXREG_COUNT
	.align		4
.L_62:
        /*01bc*/ 	.byte	0x03, 0x1b
        /*01be*/ 	.short	0x0080


	//----- nvinfo : EIATTR_NUM_BARRIERS
	.align		4
        /*01c0*/ 	.byte	0x02, 0x4c
        /*01c2*/ 	.byte	0x01
	.zero		1


	//----- nvinfo : EIATTR_MERCURY_ISA_VERSION
	.align		4
        /*01c4*/ 	.byte	0x03, 0x5f
        /*01c6*/ 	.short	0x0000


	//----- nvinfo : EIATTR_COOP_GROUP_MASK_REGIDS
	.align		4
        /*01c8*/ 	.byte	0x04, 0x29
        /*01ca*/ 	.short	(.L_64 - .L_63)


	//   ....[0]....
.L_63:
        /*01cc*/ 	.word	0xffffffff


	//   ....[1]....
        /*01d0*/ 	.word	0xffffffff


	//   ....[2]....
        /*01d4*/ 	.word	0xffffffff


	//   ....[3]....
        /*01d8*/ 	.word	0xffffffff


	//   ....[4]....
        /*01dc*/ 	.word	0xffffffff


	//   ....[5]....
        /*01e0*/ 	.word	0xffffffff


	//   ....[6]....
        /*01e4*/ 	.word	0xffffffff


	//   ....[7]....
        /*01e8*/ 	.word	0xffffffff


	//----- nvinfo : EIATTR_COOP_GROUP_INSTR_OFFSETS
	.align		4
.L_64:
        /*01ec*/ 	.byte	0x04, 0x28
        /*01ee*/ 	.short	(.L_66 - .L_65)


	//   ....[0]....
.L_65:
        /*01f0*/ 	.word	0x00000ba0


	//   ....[1]....
        /*01f4*/ 	.word	0x00000c60


	//   ....[2]....
        /*01f8*/ 	.word	0x00000c80


	//   ....[3]....
        /*01fc*/ 	.word	0x00000ca0


	//   ....[4]....
        /*0200*/ 	.word	0x00000f30


	//   ....[5]....
        /*0204*/ 	.word	0x00000f80


	//   ....[6]....
        /*0208*/ 	.word	0x00001020


	//   ....[7]....
        /*020c*/ 	.word	0x00001090


	//----- nvinfo : EIATTR_EXIT_INSTR_OFFSETS
	.align		4
.L_66:
        /*0210*/ 	.byte	0x04, 0x1c
        /*0212*/ 	.short	(.L_68 - .L_67)


	//   ....[0]....
.L_67:
        /*0214*/ 	.word	0x00001cc0


	//   ....[1]....
        /*0218*/ 	.word	0x00001d60


	//----- nvinfo : EIATTR_REQNTID
	.align		4
.L_68:
        /*021c*/ 	.byte	0x04, 0x10
        /*021e*/ 	.short	(.L_70 - .L_69)
.L_69:
        /*0220*/ 	.word	0x00000200
        /*0224*/ 	.word	0x00000001
        /*0228*/ 	.word	0x00000001
.L_70:


//--------------------- .nv.callgraph             --------------------------
	.section	.nv.callgraph,"",@"SHT_CUDA_CALLGRAPH"
	.align	4
	.sectionentsize	8
	.align		4
        /*0000*/ 	.word	0x00000000
	.align		4
        /*0004*/ 	.word	0xffffffff
	.align		4
        /*0008*/ 	.word	0x00000000
	.align		4
        /*000c*/ 	.word	0xfffffffe
	.align		4
        /*0010*/ 	.word	0x00000000
	.align		4
        /*0014*/ 	.word	0xfffffffd
	.align		4
        /*0018*/ 	.word	0x00000000
	.align		4
        /*001c*/ 	.word	0xfffffffc


//--------------------- .nv.rel.action            --------------------------
	.section	.nv.rel.action,"",@"SHT_CUDA_RELOCINFO"
	.align	8
	.sectionentsize	8
        /*0000*/ 	.byte	0x73, 0x00, 0x00, 0x00, 0x00, 0x00, 0x00, 0x00, 0x00, 0x00, 0x00, 0x11, 0x25, 0x00, 0x05, 0x36


//--------------------- .nv.constant4             --------------------------
	.section	.nv.constant4,"a",@progbits
	.align	8
	.align		8
.nv.constant4:
        /*0000*/ 	.dword	_$_str


//--------------------- .nv.constant0.attn_fwd    --------------------------
	.section	.nv.constant0.attn_fwd,"a",@progbits
	.sectionflags	@""
	.align	4
.nv.constant0.attn_fwd:
	.zero		488


//--------------------- .text.attn_fwd            --------------------------
	.section	.text.attn_fwd,"ax",@progbits
	.sectioninfo	@"SHI_REGISTERS=55"
	.align	128
        .global         attn_fwd
        .type           attn_fwd,@function
        .size           attn_fwd,(.L_x_3 - attn_fwd)
        .other          attn_fwd,@"STO_CUDA_ENTRY STV_DEFAULT"
attn_fwd:
.text.attn_fwd:
[----:B------:R-:W-:Y:S02]  /*0000*/  IMAD.MOV.U32 R1, RZ, RZ, c[0x0][0x28] ;  /* 0x00000a00ff017624 */ /* 0x000fe400078e00ff */
[----:B------:R-:W0:Y:S01]  /*0010*/  S2R R22, SR_CTAID.X ;  /* 0x0000000000167919 */ /* 0x000e220000002500 */
[----:B------:R-:W-:Y:S01]  /*0020*/  IMAD.MOV.U32 R17, RZ, RZ, c[0x0][0x198] ;  /* 0x00006600ff117624 */ /* 0x000fe200078e00ff */
[----:B------:R-:W-:Y:S02]  /*0030*/  ULDC.64 UR6, c[0x0][0x118] ;  /* 0x0000460000067ab9 */ /* 0x000fe40000000a00 */
[----:B------:R-:W0:Y:S04]  /*0040*/  S2R R7, SR_TID.X ;  /* 0x0000000000077919 */ /* 0x000e280000002100 */
[----:B------:R-:W1:Y:S01]  /*0050*/  S2R R6, SR_CTAID.Y ;  /* 0x0000000000067919 */ /* 0x000e620000002600 */
[----:B0-----:R-:W-:Y:S02]  /*0060*/  PRMT R5, R7, 0x6540, R22 ;  /* 0x0000654007057816 */ /* 0x001fe40000000016 */
[----:B------:R-:W-:Y:S01]  /*0070*/  SHF.R.U32.HI R4, RZ, 0x8, R7 ;  /* 0x00000008ff047819 */ /* 0x000fe20000011607 */
[----:B-1----:R-:W-:-:S02]  /*0080*/  IMAD R0, R6, c[0x0][0x190], RZ ;  /* 0x0000640006007a24 */ /* 0x002fc400078e02ff */
[----:B------:R-:W-:Y:S01]  /*0090*/  IMAD R3, R5, c[0x0][0x194], RZ ;  /* 0x0000650005037a24 */ /* 0x000fe200078e02ff */
[----:B------:R-:W-:Y:S01]  /*00a0*/  SGXT.U32 R4, R4, 0x1 ;  /* 0x000000010404781a */ /* 0x000fe20000000000 */
[C---:B------:R-:W-:Y:S02]  /*00b0*/  IMAD.SHL.U32 R2, R0.reuse, 0x2, RZ ;  /* 0x0000000200027824 */ /* 0x040fe400078e00ff */
[----:B------:R-:W-:Y:S01]  /*00c0*/  IMAD.HI R0, R0, 0x2, RZ ;  /* 0x0000000200007827 */ /* 0x000fe200078e02ff */
[----:B------:R-:W-:-:S03]  /*00d0*/  SHF.L.U32 R9, R3, 0x1, RZ ;  /* 0x0000000103097819 */ /* 0x000fc600000006ff */
[----:B------:R-:W-:Y:S01]  /*00e0*/  IMAD R10, R4, c[0x0][0x198], RZ ;  /* 0x00006600040a7a24 */ /* 0x000fe200078e02ff */
[----:B------:R-:W-:Y:S01]  /*00f0*/  IADD3 R21, P0, P1, R9, c[0x0][0x160], R2 ;  /* 0x0000580009157a10 */ /* 0x000fe2000791e002 */
[----:B------:R-:W-:-:S04]  /*0100*/  IMAD.HI R3, R3, 0x2, RZ ;  /* 0x0000000203037827 */ /* 0x000fc800078e02ff */
[----:B------:R-:W-:Y:S01]  /*0110*/  IMAD R9, R17, 0x2, R10 ;  /* 0x0000000211097824 */ /* 0x000fe200078e020a */
[----:B------:R-:W-:Y:S02]  /*0120*/  IADD3.X R23, R3, c[0x0][0x164], R0, P0, P1 ;  /* 0x0000590003177a10 */ /* 0x000fe400007e2400 */
[CC--:B------:R-:W-:Y:S01]  /*0130*/  LEA R2, P0, R10.reuse, R21.reuse, 0x1 ;  /* 0x000000150a027211 */ /* 0x0c0fe200078008ff */
[----:B------:R-:W-:Y:S01]  /*0140*/  IMAD R0, R17, 0x2, R9 ;  /* 0x0000000211007824 */ /* 0x000fe200078e0209 */
[----:B------:R-:W-:Y:S02]  /*0150*/  LEA R8, P1, R9, R21, 0x1 ;  /* 0x0000001509087211 */ /* 0x000fe400078208ff */
[----:B------:R-:W-:Y:S01]  /*0160*/  LEA.HI.X.SX32 R3, R10, R23, 0x1, P0 ;  /* 0x000000170a037211 */ /* 0x000fe200000f0eff */
[----:B------:R-:W-:Y:S01]  /*0170*/  IMAD R13, R17, 0x2, R0 ;  /* 0x00000002110d7824 */ /* 0x000fe200078e0200 */
[----:B------:R-:W-:Y:S02]  /*0180*/  LEA R10, P0, R0, R21, 0x1 ;  /* 0x00000015000a7211 */ /* 0x000fe400078008ff */
[----:B------:R-:W-:Y:S01]  /*0190*/  LEA.HI.X.SX32 R9, R9, R23, 0x1, P1 ;  /* 0x0000001709097211 */ /* 0x000fe200008f0eff */
[----:B------:R0:W2:Y:S01]  /*01a0*/  LDG.E.U16 R20, [R2.64] ;  /* 0x0000000602147981 */ /* 0x0000a2000c1e1500 */
[----:B------:R-:W-:-:S02]  /*01b0*/  LEA R12, R17, R13, 0x1 ;  /* 0x0000000d110c7211 */ /* 0x000fc400078e08ff */
[----:B------:R-:W-:Y:S02]  /*01c0*/  LEA.HI.X.SX32 R11, R0, R23, 0x1, P0 ;  /* 0x00000017000b7211 */ /* 0x000fe400000f0eff */
[----:B------:R1:W3:Y:S01]  /*01d0*/  LDG.E.U16 R9, [R8.64] ;  /* 0x0000000608097981 */ /* 0x0002e2000c1e1500 */
[C---:B------:R-:W-:Y:S01]  /*01e0*/  IMAD R0, R17.reuse, 0x2, R12 ;  /* 0x0000000211007824 */ /* 0x040fe200078e020c */
[-C--:B------:R-:W-:Y:S02]  /*01f0*/  LEA R14, P0, R12, R21.reuse, 0x1 ;  /* 0x000000150c0e7211 */ /* 0x080fe400078008ff */
[----:B------:R4:W5:Y:S01]  /*0200*/  LDG.E.U16 R11, [R10.64] ;  /* 0x000000060a0b7981 */ /* 0x000962000c1e1500 */
[C---:B------:R-:W-:Y:S01]  /*0210*/  IMAD R19, R17.reuse, 0x2, R0 ;  /* 0x0000000211137824 */ /* 0x040fe200078e0200 */
[----:B------:R-:W-:Y:S02]  /*0220*/  LEA R16, P1, R0, R21, 0x1 ;  /* 0x0000001500107211 */ /* 0x000fe400078208ff */
[-C--:B------:R-:W-:Y:S01]  /*0230*/  LEA.HI.X.SX32 R15, R12, R23.reuse, 0x1, P0 ;  /* 0x000000170c0f7211 */ /* 0x080fe200000f0eff */
[----:B0-----:R-:W-:Y:S01]  /*0240*/  IMAD R3, R17, 0x2, R19 ;  /* 0x0000000211037824 */ /* 0x001fe200078e0213 */
[----:B------:R-:W-:-:S03]  /*0250*/  LEA.HI.X.SX32 R17, R0, R23, 0x1, P1 ;  /* 0x0000001700117211 */ /* 0x000fc600008f0eff */
[----:B------:R0:W3:Y:S04]  /*0260*/  LDG.E.U16 R14, [R14.64] ;  /* 0x000000060e0e7981 */ /* 0x0000e8000c1e1500 */
[----:B------:R-:W5:Y:S01]  /*0270*/  LDG.E.U16 R17, [R16.64] ;  /* 0x0000000610117981 */ /* 0x000f62000c1e1500 */
[-C--:B------:R-:W-:Y:S02]  /*0280*/  LEA R18, P2, R19, R21.reuse, 0x1 ;  /* 0x0000001513127211 */ /* 0x080fe400078408ff */
[-C--:B------:R-:W-:Y:S02]  /*0290*/  LEA R12, P0, R13, R21.reuse, 0x1 ;  /* 0x000000150d0c7211 */ /* 0x080fe400078008ff */
[----:B------:R-:W-:Y:S02]  /*02a0*/  LEA R2, P1, R3, R21, 0x1 ;  /* 0x0000001503027211 */ /* 0x000fe400078208ff */
[----:B------:R-:W-:-:S02]  /*02b0*/  LEA.HI.X.SX32 R19, R19, R23, 0x1, P2 ;  /* 0x0000001713137211 */ /* 0x000fc400010f0eff */
[-C--:B------:R-:W-:Y:S02]  /*02c0*/  LEA.HI.X.SX32 R13, R13, R23.reuse, 0x1, P0 ;  /* 0x000000170d0d7211 */ /* 0x080fe400000f0eff */
[----:B------:R-:W-:Y:S01]  /*02d0*/  LEA.HI.X.SX32 R3, R3, R23, 0x1, P1 ;  /* 0x0000001703037211 */ /* 0x000fe200008f0eff */
[----:B------:R-:W5:Y:S04]  /*02e0*/  LDG.E.U16 R18, [R18.64] ;  /* 0x0000000612127981 */ /* 0x000f68000c1e1500 */
[----:B------:R0:W5:Y:S04]  /*02f0*/  LDG.E.U16 R12, [R12.64] ;  /* 0x000000060c0c7981 */ /* 0x000168000c1e1500 */
[----:B------:R4:W5:Y:S01]  /*0300*/  LDG.E.U16 R21, [R2.64] ;  /* 0x0000000602157981 */ /* 0x000962000c1e1500 */
[----:B-1----:R-:W-:-:S02]  /*0310*/  SHF.R.S32.HI R8, RZ, 0x8, R7 ;  /* 0x00000008ff087819 */ /* 0x002fc40000011407 */
[----:B------:R-:W-:Y:S02]  /*0320*/  LOP3.LUT R0, R7, 0xff, RZ, 0xc0, !PT ;  /* 0x000000ff07007812 */ /* 0x000fe400078ec0ff */
[----:B------:R-:W-:Y:S02]  /*0330*/  SGXT R8, R8, 0x1 ;  /* 0x000000010808781a */ /* 0x000fe40000000200 */
[----:B0-----:R-:W-:-:S04]  /*0340*/  SHF.L.U32 R15, R0, 0x1, RZ ;  /* 0x00000001000f7819 */ /* 0x001fc800000006ff */
[----:B------:R-:W-:Y:S02]  /*0350*/  LOP3.LUT R15, R15, 0x210, R8, 0x78, !PT ;  /* 0x000002100f0f7812 */ /* 0x000fe400078e7808 */
[----:B----4-:R-:W-:Y:S02]  /*0360*/  SHF.L.U32 R10, R22, 0x8, RZ ;  /* 0x00000008160a7819 */ /* 0x010fe400000006ff */
[C---:B------:R-:W-:Y:S02]  /*0370*/  LOP3.LUT R0, R15.reuse, 0x20, RZ, 0x3c, !PT ;  /* 0x000000200f007812 */ /* 0x040fe400078e3cff */
[C---:B------:R-:W-:Y:S02]  /*0380*/  LOP3.LUT R8, R15.reuse, 0x40, RZ, 0x3c, !PT ;  /* 0x000000400f087812 */ /* 0x040fe400078e3cff */
[----:B------:R-:W-:Y:S01]  /*0390*/  LOP3.LUT R13, R15, 0x60, RZ, 0x3c, !PT ;  /* 0x000000600f0d7812 */ /* 0x000fe200078e3cff */
[----:B------:R-:W-:Y:S01]  /*03a0*/  IMAD.MOV.U32 R28, RZ, RZ, -0x800000 ;  /* 0xff800000ff1c7424 */ /* 0x000fe200078e00ff */
[----:B------:R-:W-:Y:S01]  /*03b0*/  LOP3.LUT R42, R7, 0x1e0, RZ, 0xc0, !PT ;  /* 0x000001e0072a7812 */ /* 0x000fe200078ec0ff */
[----:B------:R-:W-:-:S02]  /*03c0*/  IMAD.MOV.U32 R3, RZ, RZ, 0x3f800000 ;  /* 0x3f800000ff037424 */ /* 0x000fc400078e00ff */
[----:B------:R-:W-:Y:S02]  /*03d0*/  IMAD.MOV.U32 R2, RZ, RZ, 0x3f800000 ;  /* 0x3f800000ff027424 */ /* 0x000fe400078e00ff */
[----:B------:R-:W-:Y:S01]  /*03e0*/  IMAD.MOV.U32 R29, RZ, RZ, -0x800000 ;  /* 0xff800000ff1d7424 */ /* 0x000fe200078e00ff */
[----:B--2---:R-:W-:Y:S04]  /*03f0*/  STS.U16 [R15], R20 ;  /* 0x000000140f007388 */ /* 0x004fe80000000400 */
[----:B---3--:R-:W-:Y:S04]  /*0400*/  STS.U16 [R15+0x1000], R14 ;  /* 0x0010000e0f007388 */ /* 0x008fe80000000400 */
[----:B------:R-:W-:Y:S04]  /*0410*/  STS.U16 [R0+0x400], R9 ;  /* 0x0004000900007388 */ /* 0x000fe80000000400 */
[----:B-----5:R0:W-:Y:S02]  /*0420*/  STS.U16 [R0+0x1400], R17 ;  /* 0x0014001100007388 */ /* 0x0201e40000000400 */
[----:B0-----:R-:W-:-:S04]  /*0430*/  IADD3 R0, R10, 0x100, RZ ;  /* 0x000001000a007810 */ /* 0x001fc80007ffe0ff */
[----:B------:R-:W-:Y:S01]  /*0440*/  ISETP.GE.AND P0, PT, R0, 0x1, PT ;  /* 0x000000010000780c */ /* 0x000fe20003f06270 */
[----:B------:R-:W-:Y:S01]  /*0450*/  STS.U16 [R8+0x800], R11 ;  /* 0x0008000b08007388 */ /* 0x000fe20000000400 */
[----:B------:R-:W-:Y:S01]  /*0460*/  CS2R R16, SRZ ;  /* 0x0000000000107805 */ /* 0x000fe2000001ff00 */
[----:B------:R-:W-:Y:S02]  /*0470*/  CS2R R14, SRZ ;  /* 0x00000000000e7805 */ /* 0x000fe4000001ff00 */
[----:B------:R0:W-:Y:S01]  /*0480*/  STS.U16 [R8+0x1800], R18 ;  /* 0x0018001208007388 */ /* 0x0001e20000000400 */
[----:B------:R-:W-:-:S03]  /*0490*/  LOP3.LUT R9, R7, 0x7, RZ, 0xc0, !PT ;  /* 0x0000000707097812 */ /* 0x000fc600078ec0ff */
[----:B------:R-:W-:Y:S04]  /*04a0*/  STS.U16 [R13+0xc00], R12 ;  /* 0x000c000c0d007388 */ /* 0x000fe80000000400 */
[----:B------:R1:W-:Y:S01]  /*04b0*/  STS.U16 [R13+0x1c00], R21 ;  /* 0x001c00150d007388 */ /* 0x0003e20000000400 */
[----:B0-----:R-:W-:Y:S01]  /*04c0*/  CS2R R18, SRZ ;  /* 0x0000000000127805 */ /* 0x001fe2000001ff00 */
[----:B------:R-:W-:Y:S01]  /*04d0*/  IMAD.SHL.U32 R8, R7, 0x2, RZ ;  /* 0x0000000207087824 */ /* 0x000fe200078e00ff */
[----:B-1----:R-:W-:Y:S01]  /*04e0*/  CS2R R12, SRZ ;  /* 0x00000000000c7805 */ /* 0x002fe2000001ff00 */
[----:B------:R-:W-:Y:S05]  /*04f0*/  @!P0 BRA `(.L_x_0) ;  /* 0x00000c6000008947 */ /* 0x000fea0003800000 */
[----:B------:R-:W-:Y:S01]  /*0500*/  LOP3.LUT R12, R7, 0xf, RZ, 0xc0, !PT ;  /* 0x0000000f070c7812 */ /* 0x000fe200078ec0ff */
[C---:B------:R-:W-:Y:S01]  /*0510*/  IMAD R2, R6.reuse, c[0x0][0x1a0], RZ ;  /* 0x0000680006027a24 */ /* 0x040fe200078e02ff */
[----:B------:R-:W-:Y:S01]  /*0520*/  SHF.R.U32.HI R16, RZ, 0x2, R7 ;  /* 0x00000002ff107819 */ /* 0x000fe20000011607 */
[----:B------:R-:W-:Y:S01]  /*0530*/  IMAD R3, R6, c[0x0][0x1b0], RZ ;  /* 0x00006c0006037a24 */ /* 0x000fe200078e02ff */
[----:B------:R-:W-:Y:S01]  /*0540*/  SHF.R.U32.HI R15, RZ, 0x1, R42 ;  /* 0x00000001ff0f7819 */ /* 0x000fe2000001162a */
[----:B------:R-:W-:Y:S01]  /*0550*/  IMAD R13, R12, c[0x0][0x1a8], RZ ;  /* 0x00006a000c0d7a24 */ /* 0x000fe200078e02ff */
[----:B------:R-:W-:Y:S01]  /*0560*/  SGXT.U32 R16, R16, 0x3 ;  /* 0x000000031010781a */ /* 0x000fe20000000000 */
[C---:B------:R-:W-:Y:S01]  /*0570*/  IMAD.SHL.U32 R11, R2.reuse, 0x2, RZ ;  /* 0x00000002020b7824 */ /* 0x040fe200078e00ff */
[----:B------:R-:W-:Y:S01]  /*0580*/  CS2R R38, SRZ ;  /* 0x0000000000267805 */ /* 0x000fe2000001ff00 */
[----:B------:R-:W-:Y:S01]  /*0590*/  IMAD.HI R2, R2, 0x2, RZ ;  /* 0x0000000202027827 */ /* 0x000fe200078e02ff */
[C---:B------:R-:W-:Y:S01]  /*05a0*/  SHF.L.U32 R14, R13.reuse, 0x1, RZ ;  /* 0x000000010d0e7819 */ /* 0x040fe200000006ff */
[----:B------:R-:W-:Y:S01]  /*05b0*/  CS2R R18, SRZ ;  /* 0x0000000000127805 */ /* 0x000fe2000001ff00 */
[----:B------:R-:W-:Y:S01]  /*05c0*/  LOP3.LUT R10, R10, R15, R16, 0xfe, !PT ;  /* 0x0000000f0a0a7212 */ /* 0x000fe200078efe10 */
[----:B------:R-:W-:Y:S01]  /*05d0*/  IMAD.HI R13, R13, 0x2, RZ ;  /* 0x000000020d0d7827 */ /* 0x000fe200078e02ff */
[----:B------:R-:W-:Y:S01]  /*05e0*/  IADD3 R17, P0, P1, R14, c[0x0][0x168], R11 ;  /* 0x00005a000e117a10 */ /* 0x000fe2000791e00b */
[----:B------:R-:W-:Y:S01]  /*05f0*/  UMOV UR4, URZ ;  /* 0x0000003f00047c82 */ /* 0x000fe20008000000 */
[----:B------:R-:W-:Y:S01]  /*0600*/  LOP3.LUT R41, R10, 0x8, RZ, 0xfc, !PT ;  /* 0x000000080a297812 */ /* 0x000fe200078efcff */
[----:B------:R-:W-:Y:S01]  /*0610*/  IMAD R12, R12, c[0x0][0x1b4], RZ ;  /* 0x00006d000c0c7a24 */ /* 0x000fe200078e02ff */
[----:B------:R-:W-:Y:S01]  /*0620*/  IADD3.X R15, R13, c[0x0][0x16c], R2, P0, P1 ;  /* 0x00005b000d0f7a10 */ /* 0x000fe200007e2402 */
[C---:B------:R-:W-:Y:S01]  /*0630*/  IMAD.SHL.U32 R11, R3.reuse, 0x2, RZ ;  /* 0x00000002030b7824 */ /* 0x040fe200078e00ff */
[--C-:B------:R-:W-:Y:S01]  /*0640*/  SHF.R.S32.HI R13, RZ, 0x2, R7.reuse ;  /* 0x00000002ff0d7819 */ /* 0x100fe20000011407 */
[----:B------:R-:W-:Y:S01]  /*0650*/  IMAD.SHL.U32 R14, R12, 0x2, RZ ;  /* 0x000000020c0e7824 */ /* 0x000fe200078e00ff */
[----:B------:R-:W-:Y:S01]  /*0660*/  SHF.R.U32.HI R2, RZ, 0x4, R7 ;  /* 0x00000004ff027819 */ /* 0x000fe20000011607 */
[----:B------:R-:W-:Y:S01]  /*0670*/  IMAD.HI R3, R3, 0x2, RZ ;  /* 0x0000000203037827 */ /* 0x000fe200078e02ff */
[----:B------:R-:W-:Y:S01]  /*0680*/  SGXT R13, R13, 0x1 ;  /* 0x000000010d0d781a */ /* 0x000fe20000000200 */
[----:B------:R-:W-:Y:S01]  /*0690*/  UMOV UR5, URZ ;  /* 0x0000003f00057c82 */ /* 0x000fe20008000000 */
[----:B------:R-:W-:Y:S01]  /*06a0*/  IADD3 R33, P2, P3, R14, c[0x0][0x170], R11 ;  /* 0x00005c000e217a10 */ /* 0x000fe20007b5e00b */
[----:B------:R-:W-:Y:S01]  /*06b0*/  IMAD.HI R12, R12, 0x2, RZ ;  /* 0x000000020c0c7827 */ /* 0x000fe200078e02ff */
[----:B------:R-:W-:-:S02]  /*06c0*/  LOP3.LUT R14, R7, 0x10, RZ, 0xc0, !PT ;  /* 0x00000010070e7812 */ /* 0x000fc400078ec0ff */
[----:B------:R-:W-:Y:S01]  /*06d0*/  LOP3.LUT R11, R7, 0x3, RZ, 0xc0, !PT ;  /* 0x00000003070b7812 */ /* 0x000fe200078ec0ff */
[----:B------:R-:W-:Y:S01]  /*06e0*/  IMAD.MOV.U32 R43, RZ, RZ, -0x800000 ;  /* 0xff800000ff2b7424 */ /* 0x000fe200078e00ff */
[----:B------:R-:W-:Y:S01]  /*06f0*/  LOP3.LUT R13, R13, 0x90, RZ, 0xc0, !PT ;  /* 0x000000900d0d7812 */ /* 0x000fe200078ec0ff */
[----:B------:R-:W-:Y:S01]  /*0700*/  IMAD.MOV.U32 R44, RZ, RZ, -0x800000 ;  /* 0xff800000ff2c7424 */ /* 0x000fe200078e00ff */
[----:B------:R-:W-:Y:S01]  /*0710*/  LEA R34, R9, R14, 0x1 ;  /* 0x0000000e09227211 */ /* 0x000fe200078e08ff */
[----:B------:R-:W-:Y:S01]  /*0720*/  IMAD R14, R11, 0x2, R14 ;  /* 0x000000020b0e7824 */ /* 0x000fe200078e020e */
[----:B------:R-:W-:Y:S02]  /*0730*/  LOP3.LUT R13, R13, 0x10, R8, 0x78, !PT ;  /* 0x000000100d0d7812 */ /* 0x000fe400078e7808 */
[----:B------:R-:W-:Y:S01]  /*0740*/  IADD3.X R37, R12, c[0x0][0x174], R3, P2, P3 ;  /* 0x00005d000c257a10 */ /* 0x000fe200017e6403 */
[----:B------:R-:W-:Y:S01]  /*0750*/  IMAD.SHL.U32 R12, R9, 0x10, RZ ;  /* 0x00000010090c7824 */ /* 0x000fe200078e00ff */
[----:B------:R-:W-:Y:S01]  /*0760*/  SGXT.U32 R2, R2, 0x4 ;  /* 0x000000040202781a */ /* 0x000fe20000000000 */
[----:B------:R-:W-:Y:S01]  /*0770*/  IMAD.U32 R35, R14, 0x10, R13 ;  /* 0x000000100e237824 */ /* 0x000fe200078e000d */
[----:B------:R-:W-:-:S02]  /*0780*/  SHF.R.S32.HI R13, RZ, 0x6, R7 ;  /* 0x00000006ff0d7819 */ /* 0x000fc40000011407 */
[----:B------:R-:W-:Y:S01]  /*0790*/  LOP3.LUT R3, R12, 0x1e0, R7, 0x78, !PT ;  /* 0x000001e00c037812 */ /* 0x000fe200078e7807 */
[C---:B------:R-:W-:Y:S01]  /*07a0*/  IMAD R36, R2.reuse, c[0x0][0x1a4], RZ ;  /* 0x0000690002247a24 */ /* 0x040fe200078e02ff */
[----:B------:R-:W-:Y:S01]  /*07b0*/  SGXT R13, R13, 0x1 ;  /* 0x000000010d0d781a */ /* 0x000fe20000000200 */
[----:B------:R-:W-:Y:S01]  /*07c0*/  IMAD R2, R2, c[0x0][0x1b8], RZ ;  /* 0x00006e0002027a24 */ /* 0x000fe200078e02ff */
[--C-:B------:R-:W-:Y:S02]  /*07d0*/  LOP3.LUT R3, R3, 0x10, R8.reuse, 0x78, !PT ;  /* 0x0000001003037812 */ /* 0x100fe400078e7808 */
[----:B------:R-:W-:Y:S02]  /*07e0*/  LEA R32, P0, R36, R17, 0x1 ;  /* 0x0000001124207211 */ /* 0x000fe400078008ff */
[----:B------:R-:W-:Y:S01]  /*07f0*/  LEA R33, P1, R2, R33, 0x1 ;  /* 0x0000002102217211 */ /* 0x000fe200078208ff */
[----:B------:R-:W-:Y:S01]  /*0800*/  IMAD.U32 R34, R34, 0x100, R3 ;  /* 0x0000010022227824 */ /* 0x000fe200078e0003 */
[----:B------:R-:W-:Y:S01]  /*0810*/  LOP3.LUT R21, R13, 0x90, RZ, 0xc0, !PT ;  /* 0x000000900d157812 */ /* 0x000fe200078ec0ff */
[----:B------:R-:W-:Y:S01]  /*0820*/  CS2R R16, SRZ ;  /* 0x0000000000107805 */ /* 0x000fe2000001ff00 */
[----:B------:R-:W-:Y:S01]  /*0830*/  LEA.HI.X.SX32 R36, R36, R15, 0x1, P0 ;  /* 0x0000000f24247211 */ /* 0x000fe200000f0eff */
[----:B------:R-:W-:Y:S01]  /*0840*/  CS2R R12, SRZ ;  /* 0x00000000000c7805 */ /* 0x000fe2000001ff00 */
[----:B------:R-:W-:Y:S01]  /*0850*/  LEA.HI.X.SX32 R37, R2, R37, 0x1, P1 ;  /* 0x0000002502257211 */ /* 0x000fe200008f0eff */
[----:B------:R-:W-:Y:S01]  /*0860*/  IMAD.MOV.U32 R2, RZ, RZ, 0x3f800000 ;  /* 0x3f800000ff027424 */ /* 0x000fe200078e00ff */
[----:B------:R-:W-:Y:S01]  /*0870*/  MOV R3, 0x3f800000 ;  /* 0x3f80000000037802 */ /* 0x000fe20000000f00 */
[----:B------:R-:W-:Y:S01]  /*0880*/  CS2R R14, SRZ ;  /* 0x00000000000e7805 */ /* 0x000fe2000001ff00 */
[----:B------:R-:W-:-:S02]  /*0890*/  LOP3.LUT R40, R21, 0x17e, R8, 0x78, !PT ;  /* 0x0000017e15287812 */ /* 0x000fc400078e7808 */
.L_x_1:
[----:B------:R-:W-:-:S04]  /*08a0*/  LEA R46, P0, R39, R32, 0x1 ;  /* 0x00000020272e7211 */ /* 0x000fc800078008ff */
[----:B------:R-:W-:-:S06]  /*08b0*/  LEA.HI.X.SX32 R47, R39, R36, 0x1, P0 ;  /* 0x00000024272f7211 */ /* 0x000fcc00000f0eff */
[----:B------:R0:W2:Y:S04]  /*08c0*/  LDG.E.U16 R47, [R46.64] ;  /* 0x000000062e2f7981 */ /* 0x0000a8000c1e1500 */
[----:B------:R-:W-:Y:S01]  /*08d0*/  BAR.SYNC.DEFER_BLOCKING 0x0 ;  /* 0x0000000000007b1d */ /* 0x000fe20000010000 */
[----:B------:R-:W-:-:S04]  /*08e0*/  LEA R48, P0, R38, R33, 0x1 ;  /* 0x0000002126307211 */ /* 0x000fc800078008ff */
[----:B------:R-:W-:Y:S02]  /*08f0*/  LEA.HI.X.SX32 R49, R38, R37, 0x1, P0 ;  /* 0x0000002526317211 */ /* 0x000fe400000f0eff */
[----:B0-----:R-:W-:-:S04]  /*0900*/  LEA R46, P0, R11, UR4, 0x1 ;  /* 0x000000040b2e7c11 */ /* 0x001fc8000f8008ff */
[----:B------:R-:W-:Y:S02]  /*0910*/  IADD3.X R50, RZ, UR5, RZ, P0, !PT ;  /* 0x00000005ff327c10 */ /* 0x000fe400087fe4ff */
[----:B------:R-:W-:-:S04]  /*0920*/  ISETP.GT.U32.AND P0, PT, R46, R10, PT ;  /* 0x0000000a2e00720c */ /* 0x000fc80003f04070 */
[----:B------:R-:W-:Y:S01]  /*0930*/  ISETP.GT.U32.AND.EX P0, PT, R50, RZ, PT, P0 ;  /* 0x000000ff3200720c */ /* 0x000fe20003f04100 */
[----:B--2---:R-:W-:Y:S04]  /*0940*/  STS.U16 [R40+0x2000], R47 ;  /* 0x0020002f28007388 */ /* 0x004fe80000000400 */
[----:B------:R-:W-:Y:S06]  /*0950*/  BAR.SYNC.DEFER_BLOCKING 0x0 ;  /* 0x0000000000007b1d */ /* 0x000fec0000010000 */
[----:B------:R0:W2:Y:S01]  /*0960*/  LDG.E.U16 R45, [R48.64] ;  /* 0x00000006302d7981 */ /* 0x0000a2000c1e1500 */
[----:B------:R-:W-:-:S03]  /*0970*/  UIADD3 UR4, UP0, UR4, 0x10, URZ ;  /* 0x0000001004047890 */ /* 0x000fc6000ff1e03f */
[----:B------:R-:W-:Y:S01]  /*0980*/  LDSM.16.MT88.4 R20, [R34] ;  /* 0x000000002214783b */ /* 0x000fe20000004200 */
[----:B------:R-:W-:-:S03]  /*0990*/  UIADD3.X UR5, URZ, UR5, URZ, UP0, !UPT ;  /* 0x000000053f057290 */ /* 0x000fc600087fe43f */
[----:B------:R-:W1:Y:S04]  /*09a0*/  LDSM.16.M88.4 R24, [R35+0x2000] ;  /* 0x002000002318783b */ /* 0x000e680000000200 */
[----:B------:R-:W-:Y:S01]  /*09b0*/  BAR.SYNC.DEFER_BLOCKING 0x0 ;  /* 0x0000000000007b1d */ /* 0x000fe20000010000 */
[C---:B-1----:R-:W-:Y:S07]  /*09c0*/  HMMA.16816.F32 R28, R20.reuse, R24, RZ ;  /* 0x00000018141c723c */ /* 0x042fee00000018ff */
[C---:B------:R-:W-:Y:S01]  /*09d0*/  IADD3 R25, P2, R46.reuse, 0x8, RZ ;  /* 0x000000082e197810 */ /* 0x040fe20007f5e0ff */
[----:B------:R-:W-:Y:S03]  /*09e0*/  HMMA.16816.F32 R20, R20, R26, RZ ;  /* 0x0000001a1414723c */ /* 0x000fe600000018ff */
[-C--:B------:R-:W-:Y:S01]  /*09f0*/  ISETP.GT.U32.AND P1, PT, R25, R10.reuse, PT ;  /* 0x0000000a1900720c */ /* 0x080fe20003f24070 */
[----:B------:R-:W-:Y:S01]  /*0a00*/  IMAD.X R24, RZ, RZ, R50, P2 ;  /* 0x000000ffff187224 */ /* 0x000fe200010e0632 */
[----:B------:R-:W-:-:S02]  /*0a10*/  ISETP.GE.U32.AND P2, PT, R46, R10, PT ;  /* 0x0000000a2e00720c */ /* 0x000fc40003f46070 */
[----:B------:R-:W-:Y:S02]  /*0a20*/  IADD3 R26, P4, R46, 0x9, RZ ;  /* 0x000000092e1a7810 */ /* 0x000fe40007f9e0ff */
[----:B------:R-:W-:Y:S02]  /*0a30*/  ISETP.GE.U32.AND.EX P2, PT, R50, RZ, PT, P2 ;  /* 0x000000ff3200720c */ /* 0x000fe40003f46120 */
[----:B------:R-:W-:Y:S01]  /*0a40*/  ISETP.GT.U32.AND.EX P1, PT, R24, RZ, PT, P1 ;  /* 0x000000ff1800720c */ /* 0x000fe20003f24110 */
[----:B------:R-:W-:Y:S01]  /*0a50*/  IMAD.X R47, RZ, RZ, R50, P4 ;  /* 0x000000ffff2f7224 */ /* 0x000fe200020e0632 */
[----:B------:R-:W-:-:S03]  /*0a60*/  ISETP.GT.U32.AND P3, PT, R26, R10, PT ;  /* 0x0000000a1a00720c */ /* 0x000fc60003f64070 */
[----:B------:R-:W-:Y:S02]  /*0a70*/  FMUL R25, R28, c[0x0][0x188] ;  /* 0x000062001c197a20 */ /* 0x000fe40000400000 */
[----:B------:R-:W-:Y:S02]  /*0a80*/  FMUL R29, R29, c[0x0][0x188] ;  /* 0x000062001d1d7a20 */ /* 0x000fe40000400000 */
[----:B------:R-:W-:Y:S01]  /*0a90*/  FMUL R30, R30, c[0x0][0x188] ;  /* 0x000062001e1e7a20 */ /* 0x000fe20000400000 */
[----:B------:R-:W-:-:S03]  /*0aa0*/  FSEL R25, R25, -INF , !P0 ;  /* 0xff80000019197808 */ /* 0x000fc60004000000 */
[----:B------:R-:W-:Y:S01]  /*0ab0*/  FMUL R27, R20, c[0x0][0x188] ;  /* 0x00006200141b7a20 */ /* 0x000fe20000400000 */
[----:B------:R-:W-:Y:S01]  /*0ac0*/  FSEL R20, R29, -INF , !P2 ;  /* 0xff8000001d147808 */ /* 0x000fe20005000000 */
[----:B------:R-:W-:Y:S01]  /*0ad0*/  FMUL R21, R21, c[0x0][0x188] ;  /* 0x0000620015157a20 */ /* 0x000fe20000400000 */
[----:B------:R-:W-:Y:S01]  /*0ae0*/  ISETP.GT.U32.AND.EX P2, PT, R47, RZ, PT, P3 ;  /* 0x000000ff2f00720c */ /* 0x000fe20003f44130 */
[----:B------:R-:W-:Y:S01]  /*0af0*/  FMUL R23, R23, c[0x0][0x188] ;  /* 0x0000620017177a20 */ /* 0x000fe20000400000 */
[----:B------:R-:W-:Y:S02]  /*0b00*/  FSEL R27, R27, -INF , !P1 ;  /* 0xff8000001b1b7808 */ /* 0x000fe40004800000 */
[----:B------:R-:W-:Y:S02]  /*0b10*/  FMNMX R24, R25, R20, !PT ;  /* 0x0000001419187209 */ /* 0x000fe40007800000 */
[----:B------:R-:W-:Y:S02]  /*0b20*/  FSEL R21, R21, -INF , !P2 ;  /* 0xff80000015157808 */ /* 0x000fe40005000000 */
[----:B------:R-:W-:-:S02]  /*0b30*/  FMNMX R24, R27, R24, !PT ;  /* 0x000000181b187209 */ /* 0x000fc40007800000 */
[CC--:B------:R-:W-:Y:S02]  /*0b40*/  ISETP.GT.U32.AND P1, PT, R46.reuse, R41.reuse, PT ;  /* 0x000000292e00720c */ /* 0x0c0fe40003f24070 */
[-C--:B------:R-:W-:Y:S02]  /*0b50*/  ISETP.GE.U32.AND P3, PT, R46, R41.reuse, PT ;  /* 0x000000292e00720c */ /* 0x080fe40003f66070 */
[----:B------:R-:W-:Y:S01]  /*0b60*/  FMNMX R28, R21, R24, !PT ;  /* 0x00000018151c7209 */ /* 0x000fe20007800000 */
[----:B------:R-:W-:Y:S01]  /*0b70*/  FMUL R24, R31, c[0x0][0x188] ;  /* 0x000062001f187a20 */ /* 0x000fe20000400000 */
[C---:B------:R-:W-:Y:S02]  /*0b80*/  ISETP.GT.U32.AND.EX P1, PT, R50.reuse, RZ, PT, P1 ;  /* 0x000000ff3200720c */ /* 0x040fe40003f24110 */
[----:B------:R-:W-:Y:S01]  /*0b90*/  ISETP.GE.U32.AND.EX P2, PT, R50, RZ, PT, P3 ;  /* 0x000000ff3200720c */ /* 0x000fe20003f46130 */
[----:B------:R-:W1:Y:S01]  /*0ba0*/  SHFL.BFLY PT, R31, R28, 0x2, 0x1f ;  /* 0x0c401f001c1f7f89 */ /* 0x000e6200000e0000 */
[----:B------:R-:W-:Y:S01]  /*0bb0*/  ISETP.GT.U32.AND P3, PT, R26, R41, PT ;  /* 0x000000291a00720c */ /* 0x000fe20003f64070 */
[----:B------:R-:W-:Y:S01]  /*0bc0*/  FMUL R26, R22, c[0x0][0x188] ;  /* 0x00006200161a7a20 */ /* 0x000fe20000400000 */
[----:B------:R-:W-:-:S02]  /*0bd0*/  FSEL R22, R30, -INF , !P1 ;  /* 0xff8000001e167808 */ /* 0x000fc40004800000 */
[----:B------:R-:W-:Y:S02]  /*0be0*/  FSEL R24, R24, -INF , !P2 ;  /* 0xff80000018187808 */ /* 0x000fe40005000000 */
[----:B------:R-:W-:Y:S02]  /*0bf0*/  ISETP.GT.U32.AND.EX P1, PT, R47, RZ, PT, P3 ;  /* 0x000000ff2f00720c */ /* 0x000fe40003f24130 */
[----:B------:R-:W-:Y:S02]  /*0c00*/  FSEL R30, R26, -INF , !P0 ;  /* 0xff8000001a1e7808 */ /* 0x000fe40004000000 */
[----:B------:R-:W-:Y:S02]  /*0c10*/  FMNMX R29, R22, R24, !PT ;  /* 0x00000018161d7209 */ /* 0x000fe40007800000 */
[----:B------:R-:W-:Y:S02]  /*0c20*/  FSEL R26, R23, -INF , !P1 ;  /* 0xff800000171a7808 */ /* 0x000fe40004800000 */
[----:B------:R-:W-:-:S02]  /*0c30*/  FMNMX R29, R30, R29, !PT ;  /* 0x0000001d1e1d7209 */ /* 0x000fc40007800000 */
[----:B------:R-:W-:Y:S02]  /*0c40*/  ISETP.LE.U32.AND P0, PT, R0, UR4, PT ;  /* 0x0000000400007c0c */ /* 0x000fe4000bf03070 */
[----:B------:R-:W-:-:S05]  /*0c50*/  FMNMX R29, R26, R29, !PT ;  /* 0x0000001d1a1d7209 */ /* 0x000fca0007800000 */
[----:B------:R-:W3:Y:S01]  /*0c60*/  SHFL.BFLY PT, R46, R29, 0x2, 0x1f ;  /* 0x0c401f001d2e7f89 */ /* 0x000ee200000e0000 */
[----:B-1----:R-:W-:-:S05]  /*0c70*/  FMNMX R31, R28, R31, !PT ;  /* 0x0000001f1c1f7209 */ /* 0x002fca0007800000 */
[----:B------:R-:W1:Y:S01]  /*0c80*/  SHFL.BFLY PT, R28, R31, 0x1, 0x1f ;  /* 0x0c201f001f1c7f89 */ /* 0x000e6200000e0000 */
[----:B---3--:R-:W-:-:S05]  /*0c90*/  FMNMX R46, R29, R46, !PT ;  /* 0x0000002e1d2e7209 */ /* 0x008fca0007800000 */
[----:B------:R-:W3:Y:S01]  /*0ca0*/  SHFL.BFLY PT, R23, R46, 0x1, 0x1f ;  /* 0x0c201f002e177f89 */ /* 0x000ee200000e0000 */
[----:B-1----:R-:W-:-:S04]  /*0cb0*/  FMNMX R28, R31, R28, !PT ;  /* 0x0000001c1f1c7209 */ /* 0x002fc80007800000 */
[----:B------:R-:W-:-:S05]  /*0cc0*/  FMNMX R28, R28, R43, !PT ;  /* 0x0000002b1c1c7209 */ /* 0x000fca0007800000 */
[--C-:B------:R-:W-:Y:S02]  /*0cd0*/  FADD R25, R25, -R28.reuse ;  /* 0x8000001c19197221 */ /* 0x100fe40000000000 */
[--C-:B------:R-:W-:Y:S02]  /*0ce0*/  FADD R27, R27, -R28.reuse ;  /* 0x8000001c1b1b7221 */ /* 0x100fe40000000000 */
[----:B------:R-:W-:Y:S02]  /*0cf0*/  FMUL R47, R25, 1.4426950216293334961 ;  /* 0x3fb8aa3b192f7820 */ /* 0x000fe40000400000 */
[----:B------:R-:W-:Y:S02]  /*0d00*/  FADD R25, R20, -R28 ;  /* 0x8000001c14197221 */ /* 0x000fe40000000000 */
[----:B------:R-:W-:Y:S01]  /*0d10*/  MUFU.EX2 R20, R47 ;  /* 0x0000002f00147308 */ /* 0x000fe20000000800 */
[----:B------:R-:W-:Y:S02]  /*0d20*/  FMUL R27, R27, 1.4426950216293334961 ;  /* 0x3fb8aa3b1b1b7820 */ /* 0x000fe40000400000 */
[----:B0-----:R-:W-:-:S02]  /*0d30*/  FMUL R48, R25, 1.4426950216293334961 ;  /* 0x3fb8aa3b19307820 */ /* 0x001fc40000400000 */
[----:B------:R-:W-:Y:S01]  /*0d40*/  FADD R25, R21, -R28 ;  /* 0x8000001c15197221 */ /* 0x000fe20000000000 */
[----:B---3--:R-:W-:Y:S02]  /*0d50*/  FMNMX R29, R46, R23, !PT ;  /* 0x000000172e1d7209 */ /* 0x008fe40007800000 */
[----:B------:R0:W1:Y:S01]  /*0d60*/  MUFU.EX2 R23, R48 ;  /* 0x0000003000177308 */ /* 0x0000620000000800 */
[----:B------:R-:W-:Y:S01]  /*0d70*/  FMUL R49, R25, 1.4426950216293334961 ;  /* 0x3fb8aa3b19317820 */ /* 0x000fe20000400000 */
[----:B------:R-:W-:-:S05]  /*0d80*/  FMNMX R29, R29, R44, !PT ;  /* 0x0000002c1d1d7209 */ /* 0x000fca0007800000 */
[--C-:B------:R-:W-:Y:S01]  /*0d90*/  FADD R25, R22, -R29.reuse ;  /* 0x8000001d16197221 */ /* 0x100fe20000000000 */
[----:B------:R-:W3:Y:S01]  /*0da0*/  MUFU.EX2 R21, R27 ;  /* 0x0000001b00157308 */ /* 0x000ee20000000800 */
[--C-:B------:R-:W-:Y:S02]  /*0db0*/  FADD R24, R24, -R29.reuse ;  /* 0x8000001d18187221 */ /* 0x100fe40000000000 */
[----:B------:R-:W-:Y:S02]  /*0dc0*/  FMUL R25, R25, 1.4426950216293334961 ;  /* 0x3fb8aa3b19197820 */ /* 0x000fe40000400000 */
[----:B------:R-:W-:Y:S02]  /*0dd0*/  FMUL R24, R24, 1.4426950216293334961 ;  /* 0x3fb8aa3b18187820 */ /* 0x000fe40000400000 */
[--C-:B------:R-:W-:Y:S01]  /*0de0*/  FADD R30, R30, -R29.reuse ;  /* 0x8000001d1e1e7221 */ /* 0x100fe20000000000 */
[----:B------:R3:W-:Y:S01]  /*0df0*/  MUFU.EX2 R31, R25 ;  /* 0x00000019001f7308 */ /* 0x0007e20000000800 */
[----:B------:R-:W-:-:S02]  /*0e00*/  FADD R26, R26, -R29 ;  /* 0x8000001d1a1a7221 */ /* 0x000fc40000000000 */
[----:B------:R-:W-:Y:S02]  /*0e10*/  FMUL R30, R30, 1.4426950216293334961 ;  /* 0x3fb8aa3b1e1e7820 */ /* 0x000fe40000400000 */
[----:B0-----:R-:W-:Y:S02]  /*0e20*/  FMUL R48, R26, 1.4426950216293334961 ;  /* 0x3fb8aa3b1a307820 */ /* 0x001fe40000400000 */
[----:B-1----:R-:W-:Y:S01]  /*0e30*/  FADD R26, R20, R23 ;  /* 0x00000017141a7221 */ /* 0x002fe20000000000 */
[----:B------:R-:W0:Y:S01]  /*0e40*/  MUFU.EX2 R46, R24 ;  /* 0x00000018002e7308 */ /* 0x000e220000000800 */
[----:B------:R-:W-:Y:S02]  /*0e50*/  F2FP.PACK_AB R20, R23, R20 ;  /* 0x000000141714723e */ /* 0x000fe400000000ff */
[----:B---3--:R-:W-:-:S05]  /*0e60*/  FADD R25, R21, R26 ;  /* 0x0000001a15197221 */ /* 0x008fca0000000000 */
[----:B------:R1:W3:Y:S08]  /*0e70*/  MUFU.EX2 R47, R30 ;  /* 0x0000001e002f7308 */ /* 0x0002f00000000800 */
[----:B------:R-:W4:Y:S01]  /*0e80*/  MUFU.EX2 R48, R48 ;  /* 0x0000003000307308 */ /* 0x000f220000000800 */
[----:B0-----:R-:W-:Y:S02]  /*0e90*/  FADD R50, R31, R46 ;  /* 0x0000002e1f327221 */ /* 0x001fe40000000000 */
[----:B-1----:R-:W-:-:S02]  /*0ea0*/  FADD R30, -R28, R43 ;  /* 0x0000002b1c1e7221 */ /* 0x002fc40000000100 */
[----:B------:R-:W-:Y:S02]  /*0eb0*/  FADD R43, -R29, R44 ;  /* 0x0000002c1d2b7221 */ /* 0x000fe40000000100 */
[----:B------:R-:W-:Y:S01]  /*0ec0*/  FMUL R30, R30, 1.4426950216293334961 ;  /* 0x3fb8aa3b1e1e7820 */ /* 0x000fe20000400000 */
[----:B------:R-:W0:Y:S01]  /*0ed0*/  MUFU.EX2 R22, R49 ;  /* 0x0000003100167308 */ /* 0x000e220000000800 */
[----:B---3--:R-:W-:Y:S02]  /*0ee0*/  FADD R27, R47, R50 ;  /* 0x000000322f1b7221 */ /* 0x008fe40000000000 */
[----:B------:R-:W-:Y:S02]  /*0ef0*/  FMUL R43, R43, 1.4426950216293334961 ;  /* 0x3fb8aa3b2b2b7820 */ /* 0x000fe40000400000 */
[----:B----4-:R-:W-:-:S03]  /*0f00*/  FADD R50, R48, R27 ;  /* 0x0000001b30327221 */ /* 0x010fc60000000000 */
[----:B------:R-:W1:Y:S01]  /*0f10*/  MUFU.EX2 R30, R30 ;  /* 0x0000001e001e7308 */ /* 0x000e620000000800 */
[----:B------:R-:W-:Y:S01]  /*0f20*/  F2FP.PACK_AB R23, R48, R47 ;  /* 0x0000002f3017723e */ /* 0x000fe200000000ff */
[----:B------:R-:W-:Y:S01]  /*0f30*/  SHFL.BFLY PT, R51, R50, 0x2, 0x1f ;  /* 0x0c401f0032337f89 */ /* 0x000fe200000e0000 */
[----:B0-----:R-:W-:-:S05]  /*0f40*/  FADD R49, R22, R25 ;  /* 0x0000001916317221 */ /* 0x001fca0000000000 */
[----:B------:R-:W0:Y:S01]  /*0f50*/  MUFU.EX2 R43, R43 ;  /* 0x0000002b002b7308 */ /* 0x000e220000000800 */
[----:B------:R-:W-:Y:S02]  /*0f60*/  F2FP.PACK_AB R22, R22, R21 ;  /* 0x000000151616723e */ /* 0x000fe400000000ff */
[----:B------:R-:W-:Y:S01]  /*0f70*/  F2FP.PACK_AB R21, R46, R31 ;  /* 0x0000001f2e15723e */ /* 0x000fe200000000ff */
[----:B------:R-:W3:Y:S01]  /*0f80*/  SHFL.BFLY PT, R52, R49, 0x2, 0x1f ;  /* 0x0c401f0031347f89 */ /* 0x000ee200000e0000 */
[C---:B-1----:R-:W-:Y:S02]  /*0f90*/  FMUL R16, R30.reuse, R16 ;  /* 0x000000101e107220 */ /* 0x042fe40000400000 */
[C---:B------:R-:W-:Y:S02]  /*0fa0*/  FMUL R17, R30.reuse, R17 ;  /* 0x000000111e117220 */ /* 0x040fe40000400000 */
[C---:B------:R-:W-:Y:S02]  /*0fb0*/  FMUL R12, R30.reuse, R12 ;  /* 0x0000000c1e0c7220 */ /* 0x040fe40000400000 */
[----:B------:R-:W-:-:S02]  /*0fc0*/  FMUL R13, R30, R13 ;  /* 0x0000000d1e0d7220 */ /* 0x000fc40000400000 */
[C---:B0-----:R-:W-:Y:S02]  /*0fd0*/  FMUL R18, R43.reuse, R18 ;  /* 0x000000122b127220 */ /* 0x041fe40000400000 */
[C---:B------:R-:W-:Y:S02]  /*0fe0*/  FMUL R19, R43.reuse, R19 ;  /* 0x000000132b137220 */ /* 0x040fe40000400000 */
[C---:B------:R-:W-:Y:S02]  /*0ff0*/  FMUL R14, R43.reuse, R14 ;  /* 0x0000000e2b0e7220 */ /* 0x040fe40000400000 */
[----:B------:R-:W-:Y:S02]  /*1000*/  FMUL R15, R43, R15 ;  /* 0x0000000f2b0f7220 */ /* 0x000fe40000400000 */
[----:B---3--:R-:W-:-:S05]  /*1010*/  FADD R44, R49, R52 ;  /* 0x00000034312c7221 */ /* 0x008fca0000000000 */
[----:B------:R-:W0:Y:S04]  /*1020*/  SHFL.BFLY PT, R31, R44, 0x1, 0x1f ;  /* 0x0c201f002c1f7f89 */ /* 0x000e2800000e0000 */
[----:B--2---:R1:W-:Y:S01]  /*1030*/  STS.U16 [R40+0x2000], R45 ;  /* 0x0020002d28007388 */ /* 0x0043e20000000400 */
[----:B0-----:R-:W-:-:S03]  /*1040*/  FADD R31, R44, R31 ;  /* 0x0000001f2c1f7221 */ /* 0x001fc60000000000 */
[----:B------:R-:W-:Y:S01]  /*1050*/  BAR.SYNC.DEFER_BLOCKING 0x0 ;  /* 0x0000000000007b1d */ /* 0x000fe20000010000 */
[----:B------:R-:W-:Y:S02]  /*1060*/  IMAD.MOV.U32 R44, RZ, RZ, R29 ;  /* 0x000000ffff2c7224 */ /* 0x000fe400078e001d */
[----:B------:R-:W-:Y:S02]  /*1070*/  FFMA R3, R30, R3, R31 ;  /* 0x000000031e037223 */ /* 0x000fe4000000001f */
[----:B-1----:R-:W-:-:S05]  /*1080*/  FADD R45, R50, R51 ;  /* 0x00000033322d7221 */ /* 0x002fca0000000000 */
[----:B------:R-:W0:Y:S04]  /*1090*/  SHFL.BFLY PT, R46, R45, 0x1, 0x1f ;  /* 0x0c201f002d2e7f89 */ /* 0x000e2800000e0000 */
[----:B------:R-:W1:Y:S01]  /*10a0*/  LDSM.16.M88.4 R24, [R35+0x2000] ;  /* 0x002000002318783b */ /* 0x000e620000000200 */
[----:B0-----:R-:W-:-:S04]  /*10b0*/  FADD R46, R45, R46 ;  /* 0x0000002e2d2e7221 */ /* 0x001fc80000000000 */
[----:B------:R-:W-:Y:S02]  /*10c0*/  FFMA R2, R43, R2, R46 ;  /* 0x000000022b027223 */ /* 0x000fe4000000002e */
[----:B------:R-:W-:Y:S01]  /*10d0*/  IMAD.MOV.U32 R43, RZ, RZ, R28 ;  /* 0x000000ffff2b7224 */ /* 0x000fe200078e001c */
[C---:B-1----:R-:W-:Y:S08]  /*10e0*/  HMMA.16816.F32 R16, R20.reuse, R24, R16 ;  /* 0x000000181410723c */ /* 0x042ff00000001810 */
[----:B------:R-:W-:Y:S07]  /*10f0*/  HMMA.16816.F32 R12, R20, R26, R12 ;  /* 0x0000001a140c723c */ /* 0x000fee000000180c */
[----:B------:R-:W-:Y:S01]  /*1100*/  IMAD.U32 R21, RZ, RZ, UR5 ;  /* 0x00000005ff157e24 */ /* 0x000fe2000f8e00ff */
[----:B------:R-:W-:-:S04]  /*1110*/  MOV R20, 0x10 ;  /* 0x0000001000147802 */ /* 0x000fc80000000f00 */
[----:B------:R-:W-:Y:S01]  /*1120*/  ISETP.GE.U32.AND.EX P0, PT, R21, RZ, PT, P0 ;  /* 0x000000ff1500720c */ /* 0x000fe20003f06100 */
[C---:B------:R-:W-:Y:S02]  /*1130*/  IMAD R38, R20.reuse, c[0x0][0x1b4], R38 ;  /* 0x00006d0014267a24 */ /* 0x040fe400078e0226 */
[----:B------:R-:W-:-:S10]  /*1140*/  IMAD R39, R20, c[0x0][0x1a4], R39 ;  /* 0x0000690014277a24 */ /* 0x000fd400078e0227 */
[----:B------:R-:W-:Y:S05]  /*1150*/  @!P0 BRA `(.L_x_1) ;  /* 0xfffff74000008947 */ /* 0x000fea000383ffff */
.L_x_0:
[----:B------:R-:W-:Y:S01]  /*1160*/  IMAD.MOV.U32 R33, RZ, RZ, R3 ;  /* 0x000000ffff217224 */ /* 0x000fe200078e0003 */
[C---:B------:R-:W-:Y:S01]  /*1170*/  LOP3.LUT P0, RZ, R7.reuse, 0x100, RZ, 0xc0, !PT ;  /* 0x0000010007ff7812 */ /* 0x040fe2000780c0ff */
[----:B------:R-:W-:Y:S01]  /*1180*/  IMAD.MOV.U32 R23, RZ, RZ, R2 ;  /* 0x000000ffff177224 */ /* 0x000fe200078e0002 */
[----:B------:R-:W-:Y:S01]  /*1190*/  SHF.L.U32 R11, R7, 0x2, RZ ;  /* 0x00000002070b7819 */ /* 0x000fe200000006ff */
[C---:B------:R-:W-:Y:S01]  /*11a0*/  FMUL R2, R33.reuse, 8388608 ;  /* 0x4b00000021027820 */ /* 0x040fe20000400000 */
[----:B------:R-:W-:Y:S01]  /*11b0*/  FSETP.GEU.AND P4, PT, R33, 1.175494350822287508e-38, PT ;  /* 0x008000002100780b */ /* 0x000fe20003f8e000 */
[----:B------:R-:W-:Y:S01]  /*11c0*/  IMAD.MOV.U32 R20, RZ, RZ, R12 ;  /* 0x000000ffff147224 */ /* 0x000fe200078e000c */
[----:B------:R-:W-:Y:S01]  /*11d0*/  SHF.R.S32.HI R26, RZ, 0x5, R7 ;  /* 0x00000005ff1a7819 */ /* 0x000fe20000011407 */
[----:B------:R-:W-:Y:S01]  /*11e0*/  IMAD.MOV.U32 R12, RZ, RZ, R15 ;  /* 0x000000ffff0c7224 */ /* 0x000fe200078e000f */
[----:B------:R-:W-:Y:S01]  /*11f0*/  FSEL R2, R2, R33, !P4 ;  /* 0x0000002102027208 */ /* 0x000fe20006000000 */
[----:B------:R-:W-:Y:S01]  /*1200*/  IMAD R15, R5, c[0x0][0x1c4], RZ ;  /* 0x00007100050f7a24 */ /* 0x000fe200078e02ff */
[----:B------:R-:W-:Y:S01]  /*1210*/  LOP3.LUT R30, R7, 0x18, RZ, 0xc0, !PT ;  /* 0x00000018071e7812 */ /* 0x000fe200078ec0ff */
[----:B------:R-:W-:Y:S01]  /*1220*/  FMUL R0, R23, 8388608 ;  /* 0x4b00000017007820 */ /* 0x000fe20000400000 */
[----:B------:R-:W-:Y:S01]  /*1230*/  LOP3.LUT R10, R7, 0xf0, RZ, 0xc0, !PT ;  /* 0x000000f0070a7812 */ /* 0x000fe200078ec0ff */
[----:B------:R-:W-:Y:S01]  /*1240*/  IMAD.SHL.U32 R22, R15, 0x2, RZ ;  /* 0x000000020f167824 */ /* 0x000fe200078e00ff */
[----:B------:R-:W-:Y:S01]  /*1250*/  SHF.R.U32.HI R27, RZ, 0x1, R7 ;  /* 0x00000001ff1b7819 */ /* 0x000fe20000011607 */
[----:B------:R-:W-:Y:S01]  /*1260*/  IMAD R7, R6, c[0x0][0x1c0], RZ ;  /* 0x0000700006077a24 */ /* 0x000fe200078e02ff */
[----:B------:R-:W-:Y:S01]  /*1270*/  IADD3 R3, R2, -0x3f3504f3, RZ ;  /* 0xc0cafb0d02037810 */ /* 0x000fe20007ffe0ff */
[----:B------:R-:W-:Y:S01]  /*1280*/  IMAD R35, R9, 0x2, R10 ;  /* 0x0000000209237824 */ /* 0x000fe200078e020a */
[----:B------:R-:W-:Y:S01]  /*1290*/  LOP3.LUT R10, R27, 0x4, RZ, 0xc0, !PT ;  /* 0x000000041b0a7812 */ /* 0x000fe200078ec0ff */
[----:B------:R-:W-:Y:S01]  /*12a0*/  IMAD.HI R24, R15, 0x2, RZ ;  /* 0x000000020f187827 */ /* 0x000fe200078e02ff */
[----:B------:R-:W-:Y:S01]  /*12b0*/  LOP3.LUT R25, R3, 0xff800000, RZ, 0xc0, !PT ;  /* 0xff80000003197812 */ /* 0x000fe200078ec0ff */
[----:B------:R-:W-:Y:S01]  /*12c0*/  BAR.SYNC.DEFER_BLOCKING 0x0 ;  /* 0x0000000000007b1d */ /* 0x000fe20000010000 */
[----:B------:R-:W-:Y:S01]  /*12d0*/  FSETP.GEU.AND P3, PT, R23, 1.175494350822287508e-38, PT ;  /* 0x008000001700780b */ /* 0x000fe20003f6e000 */
[C---:B------:R-:W-:Y:S01]  /*12e0*/  IMAD.SHL.U32 R3, R7.reuse, 0x2, RZ ;  /* 0x0000000207037824 */ /* 0x040fe200078e00ff */
[----:B------:R-:W-:Y:S01]  /*12f0*/  LEA R15, R30, R9, 0x4 ;  /* 0x000000091e0f7211 */ /* 0x000fe200078e20ff */
[----:B------:R-:W-:Y:S01]  /*1300*/  IMAD.HI R7, R7, 0x2, RZ ;  /* 0x0000000207077827 */ /* 0x000fe200078e02ff */
[----:B------:R-:W-:-:S02]  /*1310*/  FSEL R0, R0, R23, !P3 ;  /* 0x0000001700007208 */ /* 0x000fc40005800000 */
[----:B------:R-:W-:Y:S01]  /*1320*/  IADD3 R9, P5, P6, R22, c[0x0][0x178], R3 ;  /* 0x00005e0016097a10 */ /* 0x000fe20007ebe003 */
[----:B------:R-:W-:Y:S01]  /*1330*/  IMAD.U32 R3, R35, 0x4, R10 ;  /* 0x0000000423037824 */ /* 0x000fe200078e000a */
[----:B------:R-:W-:Y:S01]  /*1340*/  FSEL R10, RZ, -23, P4 ;  /* 0xc1b80000ff0a7808 */ /* 0x000fe20002000000 */
[----:B------:R-:W-:Y:S01]  /*1350*/  IMAD R42, R15, 0x4, R42 ;  /* 0x000000040f2a7824 */ /* 0x000fe200078e022a */
[----:B------:R-:W-:Y:S01]  /*1360*/  FSETP.GT.AND P4, PT, |R23|, 8.50705917302346158658e+37, PT ;  /* 0x7e8000001700780b */ /* 0x000fe20003f84200 */
[----:B------:R-:W-:Y:S01]  /*1370*/  IMAD.MOV.U32 R41, RZ, RZ, c[0x0][0x1c8] ;  /* 0x00007200ff297624 */ /* 0x000fe200078e00ff */
[----:B------:R-:W-:Y:S02]  /*1380*/  MOV R21, R13 ;  /* 0x0000000d00157202 */ /* 0x000fe40000000f00 */
[----:B------:R-:W-:Y:S02]  /*1390*/  FSETP.GT.AND P1, PT, |R33|, 8.50705917302346158658e+37, PT ;  /* 0x7e8000002100780b */ /* 0x000fe40003f24200 */
[----:B------:R-:W-:-:S02]  /*13a0*/  IADD3 R13, R0, -0x3f3504f3, RZ ;  /* 0xc0cafb0d000d7810 */ /* 0x000fc40007ffe0ff */
[----:B------:R-:W-:Y:S02]  /*13b0*/  IADD3.X R7, R24, c[0x0][0x17c], R7, P5, P6 ;  /* 0x00005f0018077a10 */ /* 0x000fe40002fec407 */
[----:B------:R-:W-:Y:S02]  /*13c0*/  FSEL R24, RZ, -23, P3 ;  /* 0xc1b80000ff187808 */ /* 0x000fe40001800000 */
[C---:B------:R-:W-:Y:S01]  /*13d0*/  FSETP.GEU.AND P3, PT, |R23|.reuse, 1.175494350822287508e-38, PT ;  /* 0x008000001700780b */ /* 0x040fe20003f6e200 */
[----:B------:R-:W-:Y:S01]  /*13e0*/  @P4 FMUL R23, R23, 0.25 ;  /* 0x3e80000017174820 */ /* 0x000fe20000400000 */
[----:B------:R-:W-:Y:S01]  /*13f0*/  FSETP.GEU.AND P2, PT, |R33|, 1.175494350822287508e-38, PT ;  /* 0x008000002100780b */ /* 0x000fe20003f4e200 */
[----:B------:R-:W-:Y:S01]  /*1400*/  @P4 FMUL R12, R12, 0.25 ;  /* 0x3e8000000c0c4820 */ /* 0x000fe20000400000 */
[----:B------:R-:W-:Y:S01]  /*1410*/  LOP3.LUT R13, R13, 0xff800000, RZ, 0xc0, !PT ;  /* 0xff8000000d0d7812 */ /* 0x000fe200078ec0ff */
[----:B------:R-:W-:Y:S01]  /*1420*/  @P1 FMUL R33, R33, 0.25 ;  /* 0x3e80000021211820 */ /* 0x000fe20000400000 */
[----:B------:R-:W-:Y:S01]  /*1430*/  LOP3.LUT R31, R11, 0x7c, RZ, 0xc0, !PT ;  /* 0x0000007c0b1f7812 */ /* 0x000fe200078ec0ff */
[----:B------:R-:W-:Y:S01]  /*1440*/  @P1 FMUL R21, R21, 0.25 ;  /* 0x3e80000015151820 */ /* 0x000fe20000400000 */
[----:B------:R0:W1:Y:S01]  /*1450*/  I2F R11, R25 ;  /* 0x00000019000b7306 */ /* 0x0000620000201400 */
[----:B------:R-:W-:Y:S01]  /*1460*/  SGXT R26, R26, 0x1 ;  /* 0x000000011a1a781a */ /* 0x000fe20000000200 */
[----:B------:R-:W-:Y:S01]  /*1470*/  @P1 FMUL R20, R20, 0.25 ;  /* 0x3e80000014141820 */ /* 0x000fe20000400000 */
[----:B------:R-:W-:Y:S01]  /*1480*/  LOP3.LUT R31, R31, 0x380, R8, 0xf8, !PT ;  /* 0x000003801f1f7812 */ /* 0x000fe200078ef808 */
[----:B------:R-:W-:Y:S01]  /*1490*/  @P1 FMUL R17, R17, 0.25 ;  /* 0x3e80000011111820 */ /* 0x000fe20000400000 */
[----:B------:R-:W-:Y:S01]  /*14a0*/  SHF.R.U32.HI R15, RZ, 0x1, R30 ;  /* 0x00000001ff0f7819 */ /* 0x000fe2000001161e */
[----:B------:R-:W-:Y:S01]  /*14b0*/  @!P3 FMUL R23, R23, 16777216 ;  /* 0x4b8000001717b820 */ /* 0x000fe20000400000 */
[----:B------:R-:W-:Y:S01]  /*14c0*/  LOP3.LUT R22, R31, 0x1008, R26, 0x78, !PT ;  /* 0x000010081f167812 */ /* 0x000fe200078e781a */
[----:B------:R-:W2:Y:S01]  /*14d0*/  I2F R27, R13 ;  /* 0x0000000d001b7306 */ /* 0x000ea20000201400 */
[----:B------:R-:W-:Y:S01]  /*14e0*/  @!P2 FMUL R33, R33, 16777216 ;  /* 0x4b8000002121a820 */ /* 0x000fe20000400000 */
[----:B------:R-:W-:Y:S01]  /*14f0*/  MOV R31, 0x3dc6b27f ;  /* 0x3dc6b27f001f7802 */ /* 0x000fe20000000f00 */
[----:B0-----:R-:W-:Y:S01]  /*1500*/  IMAD.IADD R25, R2, 0x1, -R25 ;  /* 0x0000000102197824 */ /* 0x001fe200078e0a19 */
[----:B------:R-:W-:Y:S01]  /*1510*/  LOP3.LUT R8, R8, 0x3f8, RZ, 0xc0, !PT ;  /* 0x000003f808087812 */ /* 0x000fe200078ec0ff */
[----:B------:R-:W-:Y:S01]  /*1520*/  @P1 FMUL R16, R16, 0.25 ;  /* 0x3e80000010101820 */ /* 0x000fe20000400000 */
[----:B------:R-:W-:Y:S01]  /*1530*/  ISETP.GE.U32.AND P1, PT, R0, 0x7f800000, PT ;  /* 0x7f8000000000780c */ /* 0x000fe20003f26070 */
[----:B------:R-:W-:Y:S01]  /*1540*/  FADD R25, R25, -1 ;  /* 0xbf80000019197421 */ /* 0x000fe20000000000 */
[----:B------:R-:W0:Y:S01]  /*1550*/  MUFU.RCP R26, R33 ;  /* 0x00000021001a7308 */ /* 0x000e220000001000 */
[----:B-1----:R-:W-:-:S02]  /*1560*/  FFMA.FTZ R10, R11, 1.1920928955078125e-07, R10 ;  /* 0x340000000b0a7823 */ /* 0x002fc4000001000a */
[----:B------:R-:W-:Y:S02]  /*1570*/  @P4 FMUL R14, R14, 0.25 ;  /* 0x3e8000000e0e4820 */ /* 0x000fe40000400000 */
[----:B------:R-:W-:Y:S02]  /*1580*/  @P4 FMUL R19, R19, 0.25 ;  /* 0x3e80000013134820 */ /* 0x000fe40000400000 */
[----:B------:R-:W-:Y:S01]  /*1590*/  @P4 FMUL R18, R18, 0.25 ;  /* 0x3e80000012124820 */ /* 0x000fe20000400000 */
[----:B------:R-:W1:Y:S01]  /*15a0*/  MUFU.RCP R23, R23 ;  /* 0x0000001700177308 */ /* 0x000e620000001000 */
[----:B--2---:R-:W-:Y:S02]  /*15b0*/  FFMA.FTZ R11, R27, 1.1920928955078125e-07, R24 ;  /* 0x340000001b0b7823 */ /* 0x004fe40000010018 */
[----:B------:R-:W-:Y:S02]  /*15c0*/  FFMA.FTZ R24, R25, R31, -0.16845393180847167969 ;  /* 0xbe2c7f3019187423 */ /* 0x000fe4000001001f */
[----:B------:R-:W-:-:S02]  /*15d0*/  @!P2 FMUL R21, R21, 16777216 ;  /* 0x4b8000001515a820 */ /* 0x000fc40000400000 */
[----:B------:R-:W-:Y:S02]  /*15e0*/  FFMA.FTZ R24, R25, R24, 0.1716887056827545166 ;  /* 0x3e2fcf2a19187423 */ /* 0x000fe40000010018 */
[----:B------:R-:W-:Y:S02]  /*15f0*/  @!P2 FMUL R20, R20, 16777216 ;  /* 0x4b8000001414a820 */ /* 0x000fe40000400000 */
[----:B------:R-:W-:Y:S02]  /*1600*/  @!P2 FMUL R17, R17, 16777216 ;  /* 0x4b8000001111a820 */ /* 0x000fe40000400000 */
[----:B------:R-:W-:Y:S01]  /*1610*/  @!P2 FMUL R16, R16, 16777216 ;  /* 0x4b8000001010a820 */ /* 0x000fe20000400000 */
[----:B------:R-:W-:Y:S01]  /*1620*/  ISETP.GE.U32.AND P2, PT, R2, 0x7f800000, PT ;  /* 0x7f8000000200780c */ /* 0x000fe20003f46070 */
[----:B------:R-:W-:Y:S02]  /*1630*/  FFMA.FTZ R24, R25, R24, -0.17900948226451873779 ;  /* 0xbe374e4319187423 */ /* 0x000fe40000010018 */
[----:B------:R-:W-:-:S02]  /*1640*/  @!P3 FMUL R12, R12, 16777216 ;  /* 0x4b8000000c0cb820 */ /* 0x000fc40000400000 */
[----:B------:R-:W-:Y:S02]  /*1650*/  @!P3 FMUL R14, R14, 16777216 ;  /* 0x4b8000000e0eb820 */ /* 0x000fe40000400000 */
[----:B------:R-:W-:Y:S02]  /*1660*/  @!P3 FMUL R19, R19, 16777216 ;  /* 0x4b8000001313b820 */ /* 0x000fe40000400000 */
[----:B------:R-:W-:Y:S02]  /*1670*/  @!P3 FMUL R18, R18, 16777216 ;  /* 0x4b8000001212b820 */ /* 0x000fe40000400000 */
[C---:B0-----:R-:W-:Y:S02]  /*1680*/  FMUL R21, R26.reuse, R21 ;  /* 0x000000151a157220 */ /* 0x041fe40000400000 */
[C---:B------:R-:W-:Y:S02]  /*1690*/  FMUL R20, R26.reuse, R20 ;  /* 0x000000141a147220 */ /* 0x040fe40000400000 */
[----:B------:R-:W-:-:S02]  /*16a0*/  FMUL R30, R26, R17 ;  /* 0x000000111a1e7220 */ /* 0x000fc40000400000 */
[----:B------:R-:W-:Y:S01]  /*16b0*/  FMUL R27, R26, R16 ;  /* 0x000000101a1b7220 */ /* 0x000fe20000400000 */
[----:B------:R-:W-:Y:S01]  /*16c0*/  LOP3.LUT R16, R22, 0x4, RZ, 0x3c, !PT ;  /* 0x0000000416107812 */ /* 0x000fe200078e3cff */
[----:B------:R-:W-:Y:S01]  /*16d0*/  FFMA.FTZ R24, R25, R24, 0.20512372255325317383 ;  /* 0x3e520bf419187423 */ /* 0x000fe20000010018 */
[----:B------:R-:W-:Y:S01]  /*16e0*/  F2FP.PACK_AB R21, R21, R30 ;  /* 0x0000001e1515723e */ /* 0x000fe200000000ff */
[C---:B-1----:R-:W-:Y:S01]  /*16f0*/  FMUL R12, R23.reuse, R12 ;  /* 0x0000000c170c7220 */ /* 0x042fe20000400000 */
[----:B------:R-:W-:Y:S01]  /*1700*/  F2FP.PACK_AB R27, R20, R27 ;  /* 0x0000001b141b723e */ /* 0x000fe200000000ff */
[C---:B------:R-:W-:Y:S02]  /*1710*/  FMUL R14, R23.reuse, R14 ;  /* 0x0000000e170e7220 */ /* 0x040fe40000400000 */
[C---:B------:R-:W-:Y:S01]  /*1720*/  FMUL R17, R23.reuse, R18 ;  /* 0x0000001217117220 */ /* 0x040fe20000400000 */
[----:B------:R-:W-:Y:S01]  /*1730*/  STS [R22+0x400], R21 ;  /* 0x0004001516007388 */ /* 0x000fe20000000800 */
[----:B------:R-:W-:-:S02]  /*1740*/  FMUL R19, R23, R19 ;  /* 0x0000001317137220 */ /* 0x000fc40000400000 */
[C---:B------:R-:W-:Y:S01]  /*1750*/  FFMA.FTZ R24, R25.reuse, R24, -0.24046532809734344482 ;  /* 0xbe763c8b19187423 */ /* 0x040fe20000010018 */
[----:B------:R-:W-:Y:S01]  /*1760*/  F2FP.PACK_AB R14, R14, R17 ;  /* 0x000000110e0e723e */ /* 0x000fe200000000ff */
[----:B------:R-:W-:Y:S01]  /*1770*/  STS [R22], R27 ;  /* 0x0000001b16007388 */ /* 0x000fe20000000800 */
[----:B------:R-:W-:Y:S01]  /*1780*/  F2FP.PACK_AB R19, R12, R19 ;  /* 0x000000130c13723e */ /* 0x000fe200000000ff */
[C---:B------:R-:W-:Y:S02]  /*1790*/  FFMA.FTZ R24, R25.reuse, R24, 0.28857114911079406738 ;  /* 0x3e93bf9919187423 */ /* 0x040fe40000010018 */
[----:B------:R0:W-:Y:S01]  /*17a0*/  STS [R16+0x800], R14 ;  /* 0x0008000e10007388 */ /* 0x0001e20000000800 */
[----:B------:R-:W-:Y:S02]  /*17b0*/  IMAD.IADD R13, R0, 0x1, -R13 ;  /* 0x00000001000d7824 */ /* 0x000fe400078e0a0d */
[----:B------:R-:W-:Y:S01]  /*17c0*/  FFMA.FTZ R24, R25, R24, -0.36067417263984680176 ;  /* 0xbeb8aa4919187423 */ /* 0x000fe20000010018 */
[----:B------:R1:W-:Y:S01]  /*17d0*/  STS [R16+0xc00], R19 ;  /* 0x000c001310007388 */ /* 0x0003e20000000800 */
[----:B------:R-:W-:-:S02]  /*17e0*/  IMAD R18, R4, c[0x0][0x1c8], RZ ;  /* 0x0000720004127a24 */ /* 0x000fc400078e02ff */
[----:B------:R-:W-:Y:S02]  /*17f0*/  FFMA.FTZ R24, R25, R24, 0.48089820146560668945 ;  /* 0x3ef6384a19187423 */ /* 0x000fe40000010018 */
[----:B------:R-:W-:Y:S01]  /*1800*/  FADD R4, R13, -1 ;  /* 0xbf8000000d047421 */ /* 0x000fe20000000000 */
[----:B------:R-:W-:Y:S01]  /*1810*/  LEA R20, R41, R18, 0x1 ;  /* 0x0000001229147211 */ /* 0x000fe200078e08ff */
[C---:B------:R-:W-:Y:S01]  /*1820*/  FFMA.FTZ R24, R25.reuse, R24, -0.72134751081466674805 ;  /* 0xbf38aa3b19187423 */ /* 0x040fe20000010018 */
[----:B------:R-:W-:Y:S01]  /*1830*/  BAR.SYNC.DEFER_BLOCKING 0x0 ;  /* 0x0000000000007b1d */ /* 0x000fe20000010000 */
[----:B------:R-:W-:Y:S01]  /*1840*/  FFMA.FTZ R13, R4, R31, -0.16845393180847167969 ;  /* 0xbe2c7f30040d7423 */ /* 0x000fe2000001001f */
[-C--:B------:R-:W-:Y:S01]  /*1850*/  LEA R12, P3, R18, R9.reuse, 0x1 ;  /* 0x00000009120c7211 */ /* 0x080fe200078608ff */
[----:B------:R-:W-:Y:S01]  /*1860*/  FMUL R24, R25, R24 ;  /* 0x0000001819187220 */ /* 0x000fe20000400000 */
[----:B0-----:R-:W-:Y:S01]  /*1870*/  LEA R14, P4, R20, R9, 0x1 ;  /* 0x00000009140e7211 */ /* 0x001fe200078808ff */
[----:B------:R-:W-:-:S02]  /*1880*/  IMAD.U32 R15, R42, 0x4, R15 ;  /* 0x000000042a0f7824 */ /* 0x000fc400078e000f */
[----:B------:R-:W-:Y:S02]  /*1890*/  FMUL R24, R25, R24 ;  /* 0x0000001819187220 */ /* 0x000fe40000400000 */
[C---:B------:R-:W-:Y:S01]  /*18a0*/  FFMA.FTZ R13, R4.reuse, R13, 0.1716887056827545166 ;  /* 0x3e2fcf2a040d7423 */ /* 0x040fe2000001000d */
[----:B------:R-:W-:Y:S01]  /*18b0*/  LOP3.LUT R21, R15, 0x4, RZ, 0x3c, !PT ;  /* 0x000000040f157812 */ /* 0x000fe200078e3cff */
[----:B------:R-:W-:Y:S01]  /*18c0*/  FFMA.FTZ R31, R25, 1.4426950216293334961, R24 ;  /* 0x3fb8aa3b191f7823 */ /* 0x000fe20000010018 */
[C---:B------:R-:W-:Y:S01]  /*18d0*/  LOP3.LUT R23, R15.reuse, 0x8, RZ, 0x3c, !PT ;  /* 0x000000080f177812 */ /* 0x040fe200078e3cff */
[C---:B------:R-:W-:Y:S01]  /*18e0*/  FFMA.FTZ R13, R4.reuse, R13, -0.17900948226451873779 ;  /* 0xbe374e43040d7423 */ /* 0x040fe2000001000d */
[----:B------:R-:W-:Y:S01]  /*18f0*/  LOP3.LUT R25, R15, 0xc, RZ, 0x3c, !PT ;  /* 0x0000000c0f197812 */ /* 0x000fe200078e3cff */
[----:B------:R-:W-:Y:S02]  /*1900*/  IMAD R22, R41, 0x2, R20 ;  /* 0x0000000229167824 */ /* 0x000fe400078e0214 */
[----:B------:R-:W-:-:S02]  /*1910*/  FFMA.FTZ R13, R4, R13, 0.20512372255325317383 ;  /* 0x3e520bf4040d7423 */ /* 0x000fc4000001000d */
[C---:B------:R-:W-:Y:S01]  /*1920*/  IMAD R24, R41.reuse, 0x2, R22 ;  /* 0x0000000229187824 */ /* 0x040fe200078e0216 */
[----:B-1----:R-:W-:Y:S01]  /*1930*/  LEA R16, P5, R22, R9, 0x1 ;  /* 0x0000000916107211 */ /* 0x002fe200078a08ff */
[----:B------:R-:W-:Y:S02]  /*1940*/  FFMA.FTZ R13, R4, R13, -0.24046532809734344482 ;  /* 0xbe763c8b040d7423 */ /* 0x000fe4000001000d */
[----:B------:R-:W-:Y:S01]  /*1950*/  FADD R10, R10, R31 ;  /* 0x0000001f0a0a7221 */ /* 0x000fe20000000000 */
[----:B------:R0:W1:Y:S01]  /*1960*/  LDS R33, [R15] ;  /* 0x000000000f217984 */ /* 0x0000620000000800 */
[C---:B------:R-:W-:Y:S01]  /*1970*/  FFMA.FTZ R17, R4.reuse, R13, 0.28857114911079406738 ;  /* 0x3e93bf9904117423 */ /* 0x040fe2000001000d */
[C---:B------:R-:W-:Y:S02]  /*1980*/  LEA R26, R41.reuse, R24, 0x1 ;  /* 0x00000018291a7211 */ /* 0x040fe400078e08ff */
[----:B------:R-:W2:Y:S01]  /*1990*/  LDS R35, [R21] ;  /* 0x0000000015237984 */ /* 0x000ea20000000800 */
[----:B------:R-:W-:Y:S01]  /*19a0*/  FFMA.FTZ R19, R4, R17, -0.36067417263984680176 ;  /* 0xbeb8aa4904137423 */ /* 0x000fe20000010011 */
[----:B------:R-:W-:Y:S01]  /*19b0*/  LEA.HI.X.SX32 R13, R18, R7, 0x1, P3 ;  /* 0x00000007120d7211 */ /* 0x000fe200018f0eff */
[C---:B------:R-:W-:Y:S01]  /*19c0*/  IMAD R30, R41.reuse, 0x2, R26 ;  /* 0x00000002291e7824 */ /* 0x040fe200078e021a */
[----:B------:R3:W4:Y:S01]  /*19d0*/  LDS R37, [R23] ;  /* 0x0000000017257984 */ /* 0x0007220000000800 */
[----:B------:R-:W-:Y:S01]  /*19e0*/  FFMA.FTZ R19, R4, R19, 0.48089820146560668945 ;  /* 0x3ef6384a04137423 */ /* 0x000fe20000010013 */
[----:B0-----:R-:W-:Y:S01]  /*19f0*/  LEA.HI.X.SX32 R15, R20, R7, 0x1, P4 ;  /* 0x00000007140f7211 */ /* 0x001fe200020f0eff */
[----:B------:R-:W-:Y:S01]  /*1a00*/  IMAD R32, R41, 0x2, R30 ;  /* 0x0000000229207824 */ /* 0x000fe200078e021e */
[----:B------:R0:W5:Y:S01]  /*1a10*/  LDS R39, [R25] ;  /* 0x0000000019277984 */ /* 0x0001620000000800 */
[----:B------:R-:W-:-:S02]  /*1a20*/  LEA R20, P3, R24, R9, 0x1 ;  /* 0x0000000918147211 */ /* 0x000fc400078608ff */
[----:B------:R-:W-:Y:S01]  /*1a30*/  LEA R18, P4, R26, R9, 0x1 ;  /* 0x000000091a127211 */ /* 0x000fe200078808ff */
[----:B---3--:R-:W-:Y:S01]  /*1a40*/  FFMA.FTZ R23, R4, R19, -0.72134751081466674805 ;  /* 0xbf38aa3b04177423 */ /* 0x008fe20000010013 */
[----:B------:R-:W-:Y:S02]  /*1a50*/  LEA R34, R41, R32, 0x1 ;  /* 0x0000002029227211 */ /* 0x000fe400078e08ff */
[----:B------:R-:W-:Y:S01]  /*1a60*/  LEA.HI.X.SX32 R17, R22, R7, 0x1, P5 ;  /* 0x0000000716117211 */ /* 0x000fe200028f0eff */
[----:B------:R-:W-:Y:S01]  /*1a70*/  FMUL R23, R4, R23 ;  /* 0x0000001704177220 */ /* 0x000fe20000400000 */
[-C--:B------:R-:W-:Y:S02]  /*1a80*/  LEA.HI.X.SX32 R21, R24, R7.reuse, 0x1, P3 ;  /* 0x0000000718157211 */ /* 0x080fe400018f0eff */
[----:B------:R-:W-:Y:S02]  /*1a90*/  LEA.HI.X.SX32 R19, R26, R7, 0x1, P4 ;  /* 0x000000071a137211 */ /* 0x000fe400020f0eff */
[----:B------:R-:W-:-:S02]  /*1aa0*/  LEA R24, P3, R30, R9, 0x1 ;  /* 0x000000091e187211 */ /* 0x000fc400078608ff */
[-C--:B------:R-:W-:Y:S02]  /*1ab0*/  LEA R22, P4, R32, R9.reuse, 0x1 ;  /* 0x0000000920167211 */ /* 0x080fe400078808ff */
[----:B------:R-:W-:Y:S01]  /*1ac0*/  LEA R26, P5, R34, R9, 0x1 ;  /* 0x00000009221a7211 */ /* 0x000fe200078a08ff */
[----:B------:R-:W-:Y:S01]  /*1ad0*/  FMUL R9, R4, R23 ;  /* 0x0000001704097220 */ /* 0x000fe20000400000 */
[-C--:B0-----:R-:W-:Y:S02]  /*1ae0*/  LEA.HI.X.SX32 R25, R30, R7.reuse, 0x1, P3 ;  /* 0x000000071e197211 */ /* 0x081fe400018f0eff */
[-C--:B------:R-:W-:Y:S01]  /*1af0*/  LEA.HI.X.SX32 R23, R32, R7.reuse, 0x1, P4 ;  /* 0x0000000720177211 */ /* 0x080fe200020f0eff */
[----:B------:R-:W-:Y:S01]  /*1b00*/  FFMA.FTZ R4, R4, 1.4426950216293334961, R9 ;  /* 0x3fb8aa3b04047823 */ /* 0x000fe20000010009 */
[----:B------:R-:W-:Y:S01]  /*1b10*/  LEA.HI.X.SX32 R27, R34, R7, 0x1, P5 ;  /* 0x00000007221b7211 */ /* 0x000fe200028f0eff */
[----:B------:R-:W-:Y:S01]  /*1b20*/  @P2 IMAD.MOV.U32 R7, RZ, RZ, 0x7f800000 ;  /* 0x7f800000ff072424 */ /* 0x000fe200078e00ff */
[----:B------:R-:W-:Y:S01]  /*1b30*/  FSETP.NEU.AND P3, PT, R2, RZ, PT ;  /* 0x000000ff0200720b */ /* 0x000fe20003f6d000 */
[----:B------:R-:W-:-:S02]  /*1b40*/  @P1 IMAD.MOV.U32 R9, RZ, RZ, 0x7f800000 ;  /* 0x7f800000ff091424 */ /* 0x000fc400078e00ff */
[----:B------:R-:W-:Y:S01]  /*1b50*/  FADD R4, R11, R4 ;  /* 0x000000040b047221 */ /* 0x000fe20000000000 */
[----:B-1----:R5:W-:Y:S01]  /*1b60*/  STG.E.U16 [R12.64], R33 ;  /* 0x000000210c007986 */ /* 0x002be2000c101506 */
[----:B------:R-:W-:Y:S01]  /*1b70*/  @P2 FFMA.FTZ R10, R2, R7, +INF ;  /* 0x7f800000020a2423 */ /* 0x000fe20000010007 */
[C---:B------:R-:W-:Y:S01]  /*1b80*/  FSETP.NEU.AND P2, PT, R0.reuse, RZ, PT ;  /* 0x000000ff0000720b */ /* 0x040fe20003f4d000 */
[----:B------:R-:W-:Y:S01]  /*1b90*/  @P1 FFMA.FTZ R4, R0, R9, +INF ;  /* 0x7f80000000041423 */ /* 0x000fe20000010009 */
[----:B------:R-:W-:Y:S01]  /*1ba0*/  PRMT R9, R33, 0x7632, R9 ;  /* 0x0000763221097816 */ /* 0x000fe20000000009 */
[----:B--2---:R0:W-:Y:S01]  /*1bb0*/  STG.E.U16 [R14.64], R35 ;  /* 0x000000230e007986 */ /* 0x0041e2000c101506 */
[----:B------:R-:W-:Y:S02]  /*1bc0*/  PRMT R0, R35, 0x7632, R0 ;  /* 0x0000763223007816 */ /* 0x000fe40000000000 */
[----:B----4-:R-:W-:Y:S01]  /*1bd0*/  PRMT R11, R37, 0x7632, R11 ;  /* 0x00007632250b7816 */ /* 0x010fe2000000000b */
[----:B------:R0:W-:Y:S01]  /*1be0*/  STG.E.U16 [R16.64], R37 ;  /* 0x0000002510007986 */ /* 0x0001e2000c101506 */
[----:B------:R-:W-:-:S02]  /*1bf0*/  FSEL R7, R10, -INF , P3 ;  /* 0xff8000000a077808 */ /* 0x000fc40001800000 */
[----:B-----5:R-:W-:Y:S01]  /*1c00*/  PRMT R13, R39, 0x7632, R13 ;  /* 0x00007632270d7816 */ /* 0x020fe2000000000d */
[----:B------:R0:W-:Y:S01]  /*1c10*/  STG.E.U16 [R20.64], R39 ;  /* 0x0000002714007986 */ /* 0x0001e2000c101506 */
[----:B------:R-:W-:Y:S01]  /*1c20*/  FSEL R4, R4, -INF , P2 ;  /* 0xff80000004047808 */ /* 0x000fe20001000000 */
[----:B------:R-:W-:Y:S02]  /*1c30*/  FFMA R28, R7, 0.69314718246459960938, R28 ;  /* 0x3f317218071c7823 */ /* 0x000fe4000000001c */
[----:B------:R0:W-:Y:S02]  /*1c40*/  STG.E.U16 [R18.64], R9 ;  /* 0x0000000912007986 */ /* 0x0001e4000c101506 */
[----:B------:R-:W-:Y:S02]  /*1c50*/  FFMA R29, R4, 0.69314718246459960938, R29 ;  /* 0x3f317218041d7823 */ /* 0x000fe4000000001d */
[----:B------:R0:W-:Y:S04]  /*1c60*/  STG.E.U16 [R24.64], R0 ;  /* 0x0000000018007986 */ /* 0x0001e8000c101506 */
[----:B------:R0:W-:Y:S04]  /*1c70*/  STG.E.U16 [R22.64], R11 ;  /* 0x0000000b16007986 */ /* 0x0001e8000c101506 */
[----:B------:R0:W-:Y:S04]  /*1c80*/  STG.E.U16 [R26.64], R13 ;  /* 0x0000000d1a007986 */ /* 0x0001e8000c101506 */
[----:B------:R-:W-:Y:S06]  /*1c90*/  BAR.SYNC.DEFER_BLOCKING 0x0 ;  /* 0x0000000000007b1d */ /* 0x000fec0000010000 */
[----:B------:R0:W-:Y:S04]  /*1ca0*/  STS.64 [R8], R28 ;  /* 0x0000001c08007388 */ /* 0x0001e80000000a00 */
[----:B------:R-:W-:Y:S06]  /*1cb0*/  BAR.SYNC.DEFER_BLOCKING 0x0 ;  /* 0x0000000000007b1d */ /* 0x000fec0000010000 */
[----:B------:R-:W-:Y:S05]  /*1cc0*/  @P0 EXIT ;  /* 0x000000000000094d */ /* 0x000fea0003800000 */
[----:B0-----:R-:W0:Y:S01]  /*1cd0*/  LDS R3, [R3] ;  /* 0x0000000003037984 */ /* 0x001e220000000800 */
[----:B------:R-:W-:Y:S01]  /*1ce0*/  IMAD R6, R6, c[0x0][0x1cc], RZ ;  /* 0x0000730006067a24 */ /* 0x000fe200078e02ff */
[C---:B------:R-:W-:Y:S01]  /*1cf0*/  SHF.L.U32 R7, R5.reuse, 0x2, RZ ;  /* 0x0000000205077819 */ /* 0x040fe200000006ff */
[----:B------:R-:W-:-:S04]  /*1d00*/  IMAD.HI R5, R5, 0x4, RZ ;  /* 0x0000000405057827 */ /* 0x000fc800078e02ff */
[C---:B------:R-:W-:Y:S02]  /*1d10*/  IMAD.SHL.U32 R4, R6.reuse, 0x4, RZ ;  /* 0x0000000406047824 */ /* 0x040fe400078e00ff */
[----:B------:R-:W-:-:S03]  /*1d20*/  IMAD.HI R6, R6, 0x4, RZ ;  /* 0x0000000406067827 */ /* 0x000fc600078e02ff */
[----:B------:R-:W-:-:S04]  /*1d30*/  IADD3 R4, P0, P1, R7, c[0x0][0x180], R4 ;  /* 0x0000600007047a10 */ /* 0x000fc8000791e004 */
[----:B------:R-:W-:-:S05]  /*1d40*/  IADD3.X R5, R5, c[0x0][0x184], R6, P0, P1 ;  /* 0x0000610005057a10 */ /* 0x000fca00007e2406 */
[----:B0-----:R-:W-:Y:S01]  /*1d50*/  STG.E [R4.64], R3 ;  /* 0x0000000304007986 */ /* 0x001fe2000c101906 */
[----:B------:R-:W-:Y:S05]  /*1d60*/  EXIT ;  /* 0x000000000000794d */ /* 0x000fea0003800000 */
.L_x_2:
[----:B------:R-:W-:-:S00]  /*1d70*/  BRA `(.L_x_2) ;  /* 0xfffffff000007947 */ /* 0x000fc0000383ffff */
[----:B------:R-:W-:-:S00]  /*1d80*/  NOP ;  /* 0x0000000000007918 */ /* 0x000fc00000000000 */
[----:B------:R-:W-:-:S00]  /*1d90*/  NOP ;  /* 0x0000000000007918 */ /* 0x000fc00000000000 */
[----:B------:R-:W-:-:S00]  /*1da0*/  NOP ;  /* 0x0000000000007918 */ /* 0x000fc00000000000 */
[----:B------:R-:W-:-:S00]  /*1db0*/  NOP ;  /* 0x0000000000007918 */ /* 0x000fc00000000000 */
[----:B------:R-:W-:-:S00]  /*1dc0*/  NOP ;  /* 0x0000000000007918 */ /* 0x000fc00000000000 */
[----:B------:R-:W-:-:S00]  /*1dd0*/  NOP ;  /* 0x0000000000007918 */ /* 0x000fc00000000000 */
[----:B------:R-:W-:-:S00]  /*1de0*/  NOP ;  /* 0x0000000000007918 */ /* 0x000fc00000000000 */
[----:B------:R-:W-:-:S00]  /*1df0*/  NOP ;  /* 0x0000000000007918 */ /* 0x000fc00000000000 */
.L_x_3:


//--------------------- .nv.global.init           --------------------------
	.section	.nv.global.init,"aw",@progbits
.nv.global.init:
	.type		_$_str,@object
	.size		_$_str,(.L_0 - _$_str)
_$_str:
        /*0000*/ 	.byte	0x5f, 0x5f, 0x43, 0x55, 0x44, 0x41, 0x5f, 0x46, 0x54, 0x5a, 0x00
.L_0:


//--------------------- .nv.shared.attn_fwd       --------------------------
	.section	.nv.shared.attn_fwd,"aw",@nobits
	.sectionflags	@""
	.align	16
